//
// Generated by NVIDIA NVVM Compiler
//
// Compiler Build ID: CL-36424714
// Cuda compilation tools, release 13.0, V13.0.88
// Based on NVVM 20.0.0
//

.version 9.0
.target sm_100
.address_size 64

	// .globl	_Z8evaluatePKfjPK10ParametersjPf
.extern .shared .align 16 .b8 heap[];

.visible .entry _Z8evaluatePKfjPK10ParametersjPf(
	.param .u64 .ptr .align 1 _Z8evaluatePKfjPK10ParametersjPf_param_0,
	.param .u32 _Z8evaluatePKfjPK10ParametersjPf_param_1,
	.param .u64 .ptr .align 1 _Z8evaluatePKfjPK10ParametersjPf_param_2,
	.param .u32 _Z8evaluatePKfjPK10ParametersjPf_param_3,
	.param .u64 .ptr .align 1 _Z8evaluatePKfjPK10ParametersjPf_param_4
)
{
	.reg .pred 	%p<5>;
	.reg .b32 	%r<43>;
	.reg .b32 	%f<176>;
	.reg .b64 	%rd<67>;

	ld.param.u32 	%r3, [_Z8evaluatePKfjPK10ParametersjPf_param_1];
	ld.param.u32 	%r4, [_Z8evaluatePKfjPK10ParametersjPf_param_3];
	mov.u32 	%r5, %ctaid.x;
	mov.u32 	%r6, %ntid.x;
	mov.u32 	%r7, %tid.x;
	mad.lo.s32 	%r8, %r5, %r6, %r7;
	mov.u32 	%r9, %ctaid.y;
	setp.ge.u32 	%p1, %r8, %r3;
	setp.ge.u32 	%p2, %r9, %r4;
	or.pred  	%p3, %p1, %p2;
	@%p3 bra 	$L__BB0_4;
	ld.param.u64 	%rd61, [_Z8evaluatePKfjPK10ParametersjPf_param_2];
	ld.param.u32 	%r40, [_Z8evaluatePKfjPK10ParametersjPf_param_1];
	ld.param.u64 	%rd60, [_Z8evaluatePKfjPK10ParametersjPf_param_0];
	cvta.to.global.u64 	%rd13, %rd61;
	cvta.to.global.u64 	%rd14, %rd60;
	mul.wide.u32 	%rd15, %r8, 4;
	add.s64 	%rd16, %rd14, %rd15;
	ld.global.f32 	%f1, [%rd16];
	add.s32 	%r15, %r40, %r8;
	mul.wide.u32 	%rd17, %r15, 4;
	add.s64 	%rd18, %rd14, %rd17;
	ld.global.f32 	%f2, [%rd18];
	add.s32 	%r16, %r15, %r40;
	mul.wide.u32 	%rd19, %r16, 4;
	add.s64 	%rd20, %rd14, %rd19;
	ld.global.f32 	%f3, [%rd20];
	add.s32 	%r17, %r16, %r40;
	mul.wide.u32 	%rd21, %r17, 4;
	add.s64 	%rd22, %rd14, %rd21;
	ld.global.f32 	%f4, [%rd22];
	add.s32 	%r18, %r17, %r40;
	mul.wide.u32 	%rd23, %r18, 4;
	add.s64 	%rd24, %rd14, %rd23;
	ld.global.f32 	%f5, [%rd24];
	add.s32 	%r19, %r18, %r40;
	mul.wide.u32 	%rd25, %r19, 4;
	add.s64 	%rd26, %rd14, %rd25;
	ld.global.f32 	%f6, [%rd26];
	add.s32 	%r20, %r19, %r40;
	mul.wide.u32 	%rd27, %r20, 4;
	add.s64 	%rd28, %rd14, %rd27;
	ld.global.f32 	%f7, [%rd28];
	add.s32 	%r21, %r20, %r40;
	mul.wide.u32 	%rd29, %r21, 4;
	add.s64 	%rd30, %rd14, %rd29;
	ld.global.f32 	%f8, [%rd30];
	add.s32 	%r22, %r21, %r40;
	mul.wide.u32 	%rd31, %r22, 4;
	add.s64 	%rd32, %rd14, %rd31;
	ld.global.f32 	%f9, [%rd32];
	add.s32 	%r23, %r22, %r40;
	mul.wide.u32 	%rd33, %r23, 4;
	add.s64 	%rd34, %rd14, %rd33;
	ld.global.f32 	%f10, [%rd34];
	add.s32 	%r24, %r23, %r40;
	mul.wide.u32 	%rd35, %r24, 4;
	add.s64 	%rd36, %rd14, %rd35;
	ld.global.f32 	%f11, [%rd36];
	add.s32 	%r25, %r24, %r40;
	mul.wide.u32 	%rd37, %r25, 4;
	add.s64 	%rd38, %rd14, %rd37;
	ld.global.f32 	%f12, [%rd38];
	add.s32 	%r26, %r25, %r40;
	mul.wide.u32 	%rd39, %r26, 4;
	add.s64 	%rd40, %rd14, %rd39;
	ld.global.f32 	%f13, [%rd40];
	add.s32 	%r27, %r26, %r40;
	mul.wide.u32 	%rd41, %r27, 4;
	add.s64 	%rd42, %rd14, %rd41;
	ld.global.f32 	%f14, [%rd42];
	add.s32 	%r28, %r27, %r40;
	mul.wide.u32 	%rd43, %r28, 4;
	add.s64 	%rd44, %rd14, %rd43;
	ld.global.f32 	%f15, [%rd44];
	add.s32 	%r29, %r28, %r40;
	mul.wide.u32 	%rd45, %r29, 4;
	add.s64 	%rd46, %rd14, %rd45;
	ld.global.f32 	%f16, [%rd46];
	add.s32 	%r30, %r29, %r40;
	mul.wide.u32 	%rd47, %r30, 4;
	add.s64 	%rd48, %rd14, %rd47;
	ld.global.f32 	%f17, [%rd48];
	add.s32 	%r31, %r30, %r40;
	mul.wide.u32 	%rd49, %r31, 4;
	add.s64 	%rd50, %rd14, %rd49;
	ld.global.f32 	%f18, [%rd50];
	add.s32 	%r32, %r31, %r40;
	mul.wide.u32 	%rd51, %r32, 4;
	add.s64 	%rd52, %rd14, %rd51;
	ld.global.f32 	%f19, [%rd52];
	mul.wide.u32 	%rd53, %r9, 784;
	add.s64 	%rd65, %rd13, %rd53;
	add.s64 	%rd66, %rd65, 736;
	add.s64 	%rd64, %rd65, 684;
	mov.b32 	%r42, 0;
	mov.f32 	%f172, 0f00000000;
	mov.f32 	%f173, %f172;
	mov.f32 	%f174, %f172;
	mov.f32 	%f175, %f172;
$L__BB0_2:
	ld.global.f32 	%f29, [%rd65];
	mul.f32 	%f30, %f1, %f29;
	ld.global.f32 	%f31, [%rd65+368];
	sub.f32 	%f32, %f30, %f31;
	fma.rn.f32 	%f33, %f32, %f32, 0f00000000;
	ld.global.f32 	%f34, [%rd65+4];
	mul.f32 	%f35, %f2, %f34;
	ld.global.f32 	%f36, [%rd65+372];
	sub.f32 	%f37, %f35, %f36;
	fma.rn.f32 	%f38, %f37, %f37, %f33;
	ld.global.f32 	%f39, [%rd65+8];
	mul.f32 	%f40, %f3, %f39;
	ld.global.f32 	%f41, [%rd65+376];
	sub.f32 	%f42, %f40, %f41;
	fma.rn.f32 	%f43, %f42, %f42, %f38;
	ld.global.f32 	%f44, [%rd65+12];
	mul.f32 	%f45, %f4, %f44;
	ld.global.f32 	%f46, [%rd65+380];
	sub.f32 	%f47, %f45, %f46;
	fma.rn.f32 	%f48, %f47, %f47, %f43;
	ld.global.f32 	%f49, [%rd65+16];
	mul.f32 	%f50, %f5, %f49;
	ld.global.f32 	%f51, [%rd65+384];
	sub.f32 	%f52, %f50, %f51;
	fma.rn.f32 	%f53, %f52, %f52, %f48;
	ld.global.f32 	%f54, [%rd65+20];
	mul.f32 	%f55, %f6, %f54;
	ld.global.f32 	%f56, [%rd65+388];
	sub.f32 	%f57, %f55, %f56;
	fma.rn.f32 	%f58, %f57, %f57, %f53;
	ld.global.f32 	%f59, [%rd65+24];
	mul.f32 	%f60, %f7, %f59;
	ld.global.f32 	%f61, [%rd65+392];
	sub.f32 	%f62, %f60, %f61;
	fma.rn.f32 	%f63, %f62, %f62, %f58;
	ld.global.f32 	%f64, [%rd65+28];
	mul.f32 	%f65, %f8, %f64;
	ld.global.f32 	%f66, [%rd65+396];
	sub.f32 	%f67, %f65, %f66;
	fma.rn.f32 	%f68, %f67, %f67, %f63;
	ld.global.f32 	%f69, [%rd65+32];
	mul.f32 	%f70, %f9, %f69;
	ld.global.f32 	%f71, [%rd65+400];
	sub.f32 	%f72, %f70, %f71;
	fma.rn.f32 	%f73, %f72, %f72, %f68;
	ld.global.f32 	%f74, [%rd65+36];
	mul.f32 	%f75, %f10, %f74;
	ld.global.f32 	%f76, [%rd65+404];
	sub.f32 	%f77, %f75, %f76;
	fma.rn.f32 	%f78, %f77, %f77, %f73;
	ld.global.f32 	%f79, [%rd65+40];
	mul.f32 	%f80, %f11, %f79;
	ld.global.f32 	%f81, [%rd65+408];
	sub.f32 	%f82, %f80, %f81;
	fma.rn.f32 	%f83, %f82, %f82, %f78;
	ld.global.f32 	%f84, [%rd65+44];
	mul.f32 	%f85, %f12, %f84;
	ld.global.f32 	%f86, [%rd65+412];
	sub.f32 	%f87, %f85, %f86;
	fma.rn.f32 	%f88, %f87, %f87, %f83;
	ld.global.f32 	%f89, [%rd65+48];
	mul.f32 	%f90, %f13, %f89;
	ld.global.f32 	%f91, [%rd65+416];
	sub.f32 	%f92, %f90, %f91;
	fma.rn.f32 	%f93, %f92, %f92, %f88;
	ld.global.f32 	%f94, [%rd65+52];
	mul.f32 	%f95, %f14, %f94;
	ld.global.f32 	%f96, [%rd65+420];
	sub.f32 	%f97, %f95, %f96;
	fma.rn.f32 	%f98, %f97, %f97, %f93;
	ld.global.f32 	%f99, [%rd65+56];
	mul.f32 	%f100, %f15, %f99;
	ld.global.f32 	%f101, [%rd65+424];
	sub.f32 	%f102, %f100, %f101;
	fma.rn.f32 	%f103, %f102, %f102, %f98;
	ld.global.f32 	%f104, [%rd65+60];
	mul.f32 	%f105, %f16, %f104;
	ld.global.f32 	%f106, [%rd65+428];
	sub.f32 	%f107, %f105, %f106;
	fma.rn.f32 	%f108, %f107, %f107, %f103;
	ld.global.f32 	%f109, [%rd65+64];
	mul.f32 	%f110, %f17, %f109;
	ld.global.f32 	%f111, [%rd65+432];
	sub.f32 	%f112, %f110, %f111;
	fma.rn.f32 	%f113, %f112, %f112, %f108;
	ld.global.f32 	%f114, [%rd65+68];
	mul.f32 	%f115, %f18, %f114;
	ld.global.f32 	%f116, [%rd65+436];
	sub.f32 	%f117, %f115, %f116;
	fma.rn.f32 	%f118, %f117, %f117, %f113;
	ld.global.f32 	%f119, [%rd65+72];
	mul.f32 	%f120, %f19, %f119;
	ld.global.f32 	%f121, [%rd65+440];
	sub.f32 	%f122, %f120, %f121;
	fma.rn.f32 	%f123, %f122, %f122, %f118;
	ld.global.f32 	%f124, [%rd66];
	mul.f32 	%f125, %f123, %f124;
	mul.f32 	%f126, %f125, 0fBFB8AA3B;
	ex2.approx.f32 	%f127, %f126;
	ld.global.f32 	%f128, [%rd64+-380];
	mul.f32 	%f129, %f127, %f128;
	ld.global.f32 	%f130, [%rd64+-12];
	sub.f32 	%f131, %f129, %f130;
	fma.rn.f32 	%f175, %f131, %f131, %f175;
	ld.global.f32 	%f132, [%rd64+-376];
	mul.f32 	%f133, %f127, %f132;
	ld.global.f32 	%f134, [%rd64+-8];
	sub.f32 	%f135, %f133, %f134;
	fma.rn.f32 	%f174, %f135, %f135, %f174;
	ld.global.f32 	%f136, [%rd64+-372];
	mul.f32 	%f137, %f127, %f136;
	ld.global.f32 	%f138, [%rd64+-4];
	sub.f32 	%f139, %f137, %f138;
	fma.rn.f32 	%f173, %f139, %f139, %f173;
	ld.global.f32 	%f140, [%rd64+-368];
	mul.f32 	%f141, %f127, %f140;
	ld.global.f32 	%f142, [%rd64];
	sub.f32 	%f143, %f141, %f142;
	fma.rn.f32 	%f172, %f143, %f143, %f172;
	add.s32 	%r42, %r42, 1;
	add.s64 	%rd66, %rd66, 4;
	add.s64 	%rd65, %rd65, 76;
	add.s64 	%rd64, %rd64, 16;
	setp.ne.s32 	%p4, %r42, 4;
	@%p4 bra 	$L__BB0_2;
	ld.param.u64 	%rd63, [_Z8evaluatePKfjPK10ParametersjPf_param_4];
	ld.param.u64 	%rd62, [_Z8evaluatePKfjPK10ParametersjPf_param_2];
	ld.param.u32 	%r41, [_Z8evaluatePKfjPK10ParametersjPf_param_1];
	cvta.to.global.u64 	%rd54, %rd62;
	mov.u32 	%r34, %ctaid.y;
	mul.wide.u32 	%rd55, %r34, 784;
	add.s64 	%rd56, %rd54, %rd55;
	ld.global.f32 	%f144, [%rd56+736];
	neg.f32 	%f145, %f144;
	mul.f32 	%f146, %f175, %f145;
	mul.f32 	%f147, %f146, 0f3FB8AA3B;
	ex2.approx.f32 	%f148, %f147;
	ld.global.f32 	%f149, [%rd56+768];
	fma.rn.f32 	%f150, %f148, %f149, 0f00000000;
	ld.global.f32 	%f151, [%rd56+740];
	neg.f32 	%f152, %f151;
	mul.f32 	%f153, %f174, %f152;
	mul.f32 	%f154, %f153, 0f3FB8AA3B;
	ex2.approx.f32 	%f155, %f154;
	ld.global.f32 	%f156, [%rd56+772];
	fma.rn.f32 	%f157, %f155, %f156, %f150;
	ld.global.f32 	%f158, [%rd56+744];
	neg.f32 	%f159, %f158;
	mul.f32 	%f160, %f173, %f159;
	mul.f32 	%f161, %f160, 0f3FB8AA3B;
	ex2.approx.f32 	%f162, %f161;
	ld.global.f32 	%f163, [%rd56+776];
	fma.rn.f32 	%f164, %f162, %f163, %f157;
	ld.global.f32 	%f165, [%rd56+748];
	neg.f32 	%f166, %f165;
	mul.f32 	%f167, %f172, %f166;
	mul.f32 	%f168, %f167, 0f3FB8AA3B;
	ex2.approx.f32 	%f169, %f168;
	ld.global.f32 	%f170, [%rd56+780];
	fma.rn.f32 	%f171, %f169, %f170, %f164;
	mov.u32 	%r35, %ctaid.x;
	mov.u32 	%r36, %ntid.x;
	mov.u32 	%r37, %tid.x;
	mad.lo.s32 	%r38, %r35, %r36, %r37;
	mad.lo.s32 	%r39, %r41, %r34, %r38;
	cvta.to.global.u64 	%rd57, %rd63;
	mul.wide.s32 	%rd58, %r39, 4;
	add.s64 	%rd59, %rd57, %rd58;
	st.global.f32 	[%rd59], %f171;
$L__BB0_4:
	ret;

}
	// .globl	_Z8nlargestPKfjjjPfPj
.visible .entry _Z8nlargestPKfjjjPfPj(
	.param .u64 .ptr .align 1 _Z8nlargestPKfjjjPfPj_param_0,
	.param .u32 _Z8nlargestPKfjjjPfPj_param_1,
	.param .u32 _Z8nlargestPKfjjjPfPj_param_2,
	.param .u32 _Z8nlargestPKfjjjPfPj_param_3,
	.param .u64 .ptr .align 1 _Z8nlargestPKfjjjPfPj_param_4,
	.param .u64 .ptr .align 1 _Z8nlargestPKfjjjPfPj_param_5
)
{
	.reg .pred 	%p<89>;
	.reg .b32 	%r<249>;
	.reg .b32 	%f<54>;
	.reg .b64 	%rd<17>;

	ld.param.u64 	%rd8, [_Z8nlargestPKfjjjPfPj_param_0];
	ld.param.u32 	%r102, [_Z8nlargestPKfjjjPfPj_param_1];
	ld.param.u32 	%r104, [_Z8nlargestPKfjjjPfPj_param_2];
	ld.param.u32 	%r103, [_Z8nlargestPKfjjjPfPj_param_3];
	ld.param.u64 	%rd6, [_Z8nlargestPKfjjjPfPj_param_4];
	ld.param.u64 	%rd7, [_Z8nlargestPKfjjjPfPj_param_5];
	cvta.to.global.u64 	%rd1, %rd8;
	mov.u32 	%r1, %ctaid.y;
	setp.ge.u32 	%p1, %r1, %r104;
	@%p1 bra 	$L__BB1_99;
	cvta.to.global.u64 	%rd9, %rd6;
	cvta.to.global.u64 	%rd10, %rd7;
	mul.wide.u32 	%rd11, %r1, 4;
	add.s64 	%rd2, %rd9, %rd11;
	ld.global.f32 	%f1, [%rd2];
	add.s64 	%rd3, %rd10, %rd11;
	ld.global.u32 	%r2, [%rd3];
	setp.eq.s32 	%p2, %r103, 0;
	@%p2 bra 	$L__BB1_14;
	and.b32  	%r3, %r103, 15;
	setp.lt.u32 	%p3, %r103, 16;
	mov.b32 	%r205, 0;
	@%p3 bra 	$L__BB1_5;
	and.b32  	%r205, %r103, -16;
	mov.u32 	%r107, heap;
	add.s32 	%r221, %r107, 32;
	neg.s32 	%r222, %r205;
$L__BB1_4:
	.pragma "nounroll";
	mov.f32 	%f11, 0fFF800000;
	st.shared.v4.f32 	[%r221+-32], {%f11, %f11, %f11, %f11};
	st.shared.v4.f32 	[%r221+-16], {%f11, %f11, %f11, %f11};
	st.shared.v4.f32 	[%r221], {%f11, %f11, %f11, %f11};
	st.shared.v4.f32 	[%r221+16], {%f11, %f11, %f11, %f11};
	add.s32 	%r222, %r222, 16;
	add.s32 	%r221, %r221, 64;
	setp.eq.s32 	%p4, %r222, 0;
	@%p4 bra 	$L__BB1_5;
	bra.uni 	$L__BB1_4;
$L__BB1_5:
	setp.eq.s32 	%p5, %r3, 0;
	@%p5 bra 	$L__BB1_14;
	and.b32  	%r7, %r103, 7;
	setp.lt.u32 	%p6, %r3, 8;
	@%p6 bra 	$L__BB1_8;
	shl.b32 	%r108, %r205, 2;
	mov.u32 	%r109, heap;
	add.s32 	%r110, %r109, %r108;
	mov.b32 	%r111, -8388608;
	st.shared.u32 	[%r110], %r111;
	st.shared.u32 	[%r110+4], %r111;
	st.shared.u32 	[%r110+8], %r111;
	st.shared.u32 	[%r110+12], %r111;
	st.shared.u32 	[%r110+16], %r111;
	st.shared.u32 	[%r110+20], %r111;
	st.shared.u32 	[%r110+24], %r111;
	st.shared.u32 	[%r110+28], %r111;
	add.s32 	%r205, %r205, 8;
$L__BB1_8:
	setp.eq.s32 	%p7, %r7, 0;
	@%p7 bra 	$L__BB1_14;
	and.b32  	%r10, %r103, 3;
	setp.lt.u32 	%p8, %r7, 4;
	@%p8 bra 	$L__BB1_11;
	shl.b32 	%r112, %r205, 2;
	mov.u32 	%r113, heap;
	add.s32 	%r114, %r113, %r112;
	mov.b32 	%r115, -8388608;
	st.shared.u32 	[%r114], %r115;
	st.shared.u32 	[%r114+4], %r115;
	st.shared.u32 	[%r114+8], %r115;
	st.shared.u32 	[%r114+12], %r115;
	add.s32 	%r205, %r205, 4;
$L__BB1_11:
	setp.eq.s32 	%p9, %r10, 0;
	@%p9 bra 	$L__BB1_14;
	shl.b32 	%r116, %r205, 2;
	mov.u32 	%r117, heap;
	add.s32 	%r209, %r117, %r116;
	neg.s32 	%r208, %r10;
$L__BB1_13:
	.pragma "nounroll";
	mov.b32 	%r118, -8388608;
	st.shared.u32 	[%r209], %r118;
	add.s32 	%r209, %r209, 4;
	add.s32 	%r208, %r208, 1;
	setp.ne.s32 	%p10, %r208, 0;
	@%p10 bra 	$L__BB1_13;
$L__BB1_14:
	setp.eq.s32 	%p11, %r102, 0;
	@%p11 bra 	$L__BB1_86;
	mul.lo.s32 	%r19, %r102, %r1;
	setp.lt.u32 	%p12, %r103, 2;
	@%p12 bra 	$L__BB1_35;
	mov.b32 	%r210, 0;
	mov.u32 	%r220, %r2;
$L__BB1_17:
	add.s32 	%r131, %r210, %r19;
	mul.wide.s32 	%rd15, %r131, 4;
	add.s64 	%rd16, %rd1, %rd15;
	ld.global.f32 	%f2, [%rd16];
	abs.f32 	%f27, %f2;
	setp.nan.f32 	%p47, %f27, %f27;
	@%p47 bra 	$L__BB1_34;
	setp.lt.f32 	%p48, %f2, %f1;
	@%p48 bra 	$L__BB1_28;
	setp.neu.f32 	%p49, %f2, %f1;
	@%p49 bra 	$L__BB1_34;
	setp.eq.s32 	%p50, %r220, 0;
	@%p50 bra 	$L__BB1_22;
	add.s32 	%r220, %r220, -1;
	bra.uni 	$L__BB1_34;
$L__BB1_22:
	ld.shared.f32 	%f28, [heap];
	setp.lt.f32 	%p51, %f2, %f28;
	mov.b32 	%r220, 0;
	@%p51 bra 	$L__BB1_34;
	st.shared.f32 	[heap], %f2;
	mov.b32 	%r213, 0;
	mov.b32 	%r212, 1;
	mov.u32 	%r214, %r213;
$L__BB1_24:
	add.s32 	%r26, %r213, 2;
	shl.b32 	%r135, %r212, 2;
	mov.u32 	%r136, heap;
	add.s32 	%r137, %r136, %r135;
	ld.shared.f32 	%f29, [%r137];
	shl.b32 	%r138, %r214, 2;
	add.s32 	%r27, %r136, %r138;
	ld.shared.f32 	%f3, [%r27];
	setp.lt.f32 	%p52, %f29, %f3;
	selp.b32 	%r215, %r212, %r214, %p52;
	setp.ge.u32 	%p53, %r26, %r103;
	@%p53 bra 	$L__BB1_26;
	shl.b32 	%r139, %r213, 2;
	add.s32 	%r141, %r136, %r139;
	ld.shared.f32 	%f30, [%r141+8];
	shl.b32 	%r142, %r215, 2;
	add.s32 	%r143, %r136, %r142;
	ld.shared.f32 	%f31, [%r143];
	setp.lt.f32 	%p54, %f30, %f31;
	selp.b32 	%r215, %r26, %r215, %p54;
$L__BB1_26:
	setp.eq.s32 	%p55, %r215, %r214;
	mov.b32 	%r220, 0;
	@%p55 bra 	$L__BB1_34;
	shl.b32 	%r146, %r215, 2;
	add.s32 	%r148, %r136, %r146;
	ld.shared.f32 	%f32, [%r148];
	st.shared.f32 	[%r148], %f3;
	st.shared.f32 	[%r27], %f32;
	shl.b32 	%r213, %r215, 1;
	or.b32  	%r212, %r213, 1;
	setp.lt.u32 	%p56, %r212, %r103;
	mov.u32 	%r214, %r215;
	@%p56 bra 	$L__BB1_24;
	bra.uni 	$L__BB1_34;
$L__BB1_28:
	ld.shared.f32 	%f33, [heap];
	setp.lt.f32 	%p57, %f2, %f33;
	@%p57 bra 	$L__BB1_34;
	st.shared.f32 	[heap], %f2;
	mov.b32 	%r217, 0;
	mov.b32 	%r216, 1;
	mov.u32 	%r218, %r217;
$L__BB1_30:
	add.s32 	%r36, %r217, 2;
	shl.b32 	%r151, %r216, 2;
	mov.u32 	%r152, heap;
	add.s32 	%r153, %r152, %r151;
	ld.shared.f32 	%f34, [%r153];
	shl.b32 	%r154, %r218, 2;
	add.s32 	%r37, %r152, %r154;
	ld.shared.f32 	%f4, [%r37];
	setp.lt.f32 	%p58, %f34, %f4;
	selp.b32 	%r219, %r216, %r218, %p58;
	setp.ge.u32 	%p59, %r36, %r103;
	@%p59 bra 	$L__BB1_32;
	shl.b32 	%r155, %r217, 2;
	add.s32 	%r157, %r152, %r155;
	ld.shared.f32 	%f35, [%r157+8];
	shl.b32 	%r158, %r219, 2;
	add.s32 	%r159, %r152, %r158;
	ld.shared.f32 	%f36, [%r159];
	setp.lt.f32 	%p60, %f35, %f36;
	selp.b32 	%r219, %r36, %r219, %p60;
$L__BB1_32:
	setp.eq.s32 	%p61, %r219, %r218;
	@%p61 bra 	$L__BB1_34;
	shl.b32 	%r160, %r219, 2;
	add.s32 	%r162, %r152, %r160;
	ld.shared.f32 	%f37, [%r162];
	st.shared.f32 	[%r162], %f4;
	st.shared.f32 	[%r37], %f37;
	shl.b32 	%r217, %r219, 1;
	or.b32  	%r216, %r217, 1;
	setp.lt.u32 	%p62, %r216, %r103;
	mov.u32 	%r218, %r219;
	@%p62 bra 	$L__BB1_30;
$L__BB1_34:
	add.s32 	%r210, %r210, 1;
	setp.eq.s32 	%p63, %r210, %r102;
	@%p63 bra 	$L__BB1_86;
	bra.uni 	$L__BB1_17;
$L__BB1_35:
	and.b32  	%r45, %r102, 3;
	setp.lt.u32 	%p13, %r102, 4;
	mov.b32 	%r230, 0;
	mov.u32 	%r226, %r2;
	@%p13 bra 	$L__BB1_74;
	and.b32  	%r230, %r102, -4;
	neg.s32 	%r224, %r230;
	add.s64 	%rd4, %rd1, 8;
	mov.u32 	%r223, %r19;
	mov.u32 	%r226, %r2;
$L__BB1_37:
	mul.wide.s32 	%rd12, %r223, 4;
	add.s64 	%rd5, %rd4, %rd12;
	ld.global.f32 	%f5, [%rd5+-8];
	abs.f32 	%f12, %f5;
	setp.nan.f32 	%p14, %f12, %f12;
	@%p14 bra 	$L__BB1_46;
	setp.geu.f32 	%p15, %f5, %f1;
	@%p15 bra 	$L__BB1_41;
	ld.shared.f32 	%f14, [heap];
	setp.lt.f32 	%p19, %f5, %f14;
	@%p19 bra 	$L__BB1_46;
	st.shared.f32 	[heap], %f5;
	bra.uni 	$L__BB1_46;
$L__BB1_41:
	setp.neu.f32 	%p16, %f5, %f1;
	@%p16 bra 	$L__BB1_46;
	setp.ne.s32 	%p17, %r226, 0;
	@%p17 bra 	$L__BB1_45;
	ld.shared.f32 	%f13, [heap];
	setp.lt.f32 	%p18, %f5, %f13;
	mov.b32 	%r226, 0;
	@%p18 bra 	$L__BB1_46;
	st.shared.f32 	[heap], %f5;
	bra.uni 	$L__BB1_46;
$L__BB1_45:
	add.s32 	%r226, %r226, -1;
$L__BB1_46:
	ld.global.f32 	%f6, [%rd5+-4];
	abs.f32 	%f15, %f6;
	setp.nan.f32 	%p20, %f15, %f15;
	@%p20 bra 	$L__BB1_55;
	setp.lt.f32 	%p21, %f6, %f1;
	@%p21 bra 	$L__BB1_53;
	setp.neu.f32 	%p22, %f6, %f1;
	@%p22 bra 	$L__BB1_55;
	setp.eq.s32 	%p23, %r226, 0;
	@%p23 bra 	$L__BB1_51;
	add.s32 	%r226, %r226, -1;
	bra.uni 	$L__BB1_55;
$L__BB1_51:
	ld.shared.f32 	%f16, [heap];
	setp.lt.f32 	%p24, %f6, %f16;
	mov.b32 	%r226, 0;
	@%p24 bra 	$L__BB1_55;
	st.shared.f32 	[heap], %f6;
	bra.uni 	$L__BB1_55;
$L__BB1_53:
	ld.shared.f32 	%f17, [heap];
	setp.lt.f32 	%p25, %f6, %f17;
	@%p25 bra 	$L__BB1_55;
	st.shared.f32 	[heap], %f6;
$L__BB1_55:
	ld.global.f32 	%f7, [%rd5];
	abs.f32 	%f18, %f7;
	setp.nan.f32 	%p26, %f18, %f18;
	@%p26 bra 	$L__BB1_64;
	setp.lt.f32 	%p27, %f7, %f1;
	@%p27 bra 	$L__BB1_62;
	setp.neu.f32 	%p28, %f7, %f1;
	@%p28 bra 	$L__BB1_64;
	setp.eq.s32 	%p29, %r226, 0;
	@%p29 bra 	$L__BB1_60;
	add.s32 	%r226, %r226, -1;
	bra.uni 	$L__BB1_64;
$L__BB1_60:
	ld.shared.f32 	%f19, [heap];
	setp.lt.f32 	%p30, %f7, %f19;
	mov.b32 	%r226, 0;
	@%p30 bra 	$L__BB1_64;
	st.shared.f32 	[heap], %f7;
	bra.uni 	$L__BB1_64;
$L__BB1_62:
	ld.shared.f32 	%f20, [heap];
	setp.lt.f32 	%p31, %f7, %f20;
	@%p31 bra 	$L__BB1_64;
	st.shared.f32 	[heap], %f7;
$L__BB1_64:
	ld.global.f32 	%f8, [%rd5+4];
	abs.f32 	%f21, %f8;
	setp.nan.f32 	%p32, %f21, %f21;
	@%p32 bra 	$L__BB1_73;
	setp.lt.f32 	%p33, %f8, %f1;
	@%p33 bra 	$L__BB1_71;
	setp.neu.f32 	%p34, %f8, %f1;
	@%p34 bra 	$L__BB1_73;
	setp.eq.s32 	%p35, %r226, 0;
	@%p35 bra 	$L__BB1_69;
	add.s32 	%r226, %r226, -1;
	bra.uni 	$L__BB1_73;
$L__BB1_69:
	ld.shared.f32 	%f22, [heap];
	setp.lt.f32 	%p36, %f8, %f22;
	mov.b32 	%r226, 0;
	@%p36 bra 	$L__BB1_73;
	st.shared.f32 	[heap], %f8;
	bra.uni 	$L__BB1_73;
$L__BB1_71:
	ld.shared.f32 	%f23, [heap];
	setp.lt.f32 	%p37, %f8, %f23;
	@%p37 bra 	$L__BB1_73;
	st.shared.f32 	[heap], %f8;
$L__BB1_73:
	add.s32 	%r224, %r224, 4;
	add.s32 	%r223, %r223, 4;
	setp.ne.s32 	%p38, %r224, 0;
	@%p38 bra 	$L__BB1_37;
$L__BB1_74:
	setp.eq.s32 	%p39, %r45, 0;
	@%p39 bra 	$L__BB1_86;
	add.s32 	%r233, %r230, %r19;
	neg.s32 	%r232, %r45;
$L__BB1_76:
	.pragma "nounroll";
	mul.wide.s32 	%rd13, %r233, 4;
	add.s64 	%rd14, %rd1, %rd13;
	ld.global.f32 	%f9, [%rd14];
	abs.f32 	%f24, %f9;
	setp.nan.f32 	%p40, %f24, %f24;
	@%p40 bra 	$L__BB1_85;
	setp.lt.f32 	%p41, %f9, %f1;
	@%p41 bra 	$L__BB1_83;
	setp.neu.f32 	%p42, %f9, %f1;
	@%p42 bra 	$L__BB1_85;
	setp.eq.s32 	%p43, %r226, 0;
	@%p43 bra 	$L__BB1_81;
	add.s32 	%r226, %r226, -1;
	bra.uni 	$L__BB1_85;
$L__BB1_81:
	ld.shared.f32 	%f25, [heap];
	setp.lt.f32 	%p44, %f9, %f25;
	mov.b32 	%r226, 0;
	@%p44 bra 	$L__BB1_85;
	st.shared.f32 	[heap], %f9;
	bra.uni 	$L__BB1_85;
$L__BB1_83:
	ld.shared.f32 	%f26, [heap];
	setp.lt.f32 	%p45, %f9, %f26;
	@%p45 bra 	$L__BB1_85;
	st.shared.f32 	[heap], %f9;
$L__BB1_85:
	add.s32 	%r233, %r233, 1;
	add.s32 	%r232, %r232, 1;
	setp.ne.s32 	%p46, %r232, 0;
	@%p46 bra 	$L__BB1_76;
$L__BB1_86:
	setp.eq.s32 	%p64, %r103, 0;
	ld.shared.f32 	%f38, [heap];
	setp.eq.f32 	%p65, %f1, %f38;
	selp.f32 	%f10, %f1, %f38, %p65;
	selp.b32 	%r248, %r2, 0, %p65;
	@%p64 bra 	$L__BB1_98;
	and.b32  	%r77, %r103, 7;
	setp.lt.u32 	%p66, %r103, 8;
	mov.b32 	%r243, 0;
	@%p66 bra 	$L__BB1_90;
	and.b32  	%r243, %r103, -8;
	mov.u32 	%r166, heap;
	add.s32 	%r236, %r166, 16;
	neg.s32 	%r237, %r243;
$L__BB1_89:
	.pragma "nounroll";
	ld.shared.v4.f32 	{%f39, %f40, %f41, %f42}, [%r236+-16];
	setp.eq.f32 	%p67, %f10, %f39;
	selp.u32 	%r167, 1, 0, %p67;
	add.s32 	%r168, %r248, %r167;
	setp.eq.f32 	%p68, %f10, %f40;
	selp.u32 	%r169, 1, 0, %p68;
	add.s32 	%r170, %r168, %r169;
	setp.eq.f32 	%p69, %f10, %f41;
	selp.u32 	%r171, 1, 0, %p69;
	add.s32 	%r172, %r170, %r171;
	setp.eq.f32 	%p70, %f10, %f42;
	selp.u32 	%r173, 1, 0, %p70;
	add.s32 	%r174, %r172, %r173;
	ld.shared.v4.f32 	{%f43, %f44, %f45, %f46}, [%r236];
	setp.eq.f32 	%p71, %f10, %f43;
	selp.u32 	%r175, 1, 0, %p71;
	add.s32 	%r176, %r174, %r175;
	setp.eq.f32 	%p72, %f10, %f44;
	selp.u32 	%r177, 1, 0, %p72;
	add.s32 	%r178, %r176, %r177;
	setp.eq.f32 	%p73, %f10, %f45;
	selp.u32 	%r179, 1, 0, %p73;
	add.s32 	%r180, %r178, %r179;
	setp.eq.f32 	%p74, %f10, %f46;
	selp.u32 	%r181, 1, 0, %p74;
	add.s32 	%r248, %r180, %r181;
	add.s32 	%r237, %r237, 8;
	add.s32 	%r236, %r236, 32;
	setp.ne.s32 	%p75, %r237, 0;
	@%p75 bra 	$L__BB1_89;
$L__BB1_90:
	setp.eq.s32 	%p76, %r77, 0;
	@%p76 bra 	$L__BB1_98;
	and.b32  	%r89, %r103, 3;
	setp.lt.u32 	%p77, %r77, 4;
	@%p77 bra 	$L__BB1_93;
	shl.b32 	%r183, %r243, 2;
	mov.u32 	%r184, heap;
	add.s32 	%r185, %r184, %r183;
	ld.shared.f32 	%f47, [%r185];
	setp.eq.f32 	%p78, %f10, %f47;
	selp.u32 	%r186, 1, 0, %p78;
	add.s32 	%r187, %r248, %r186;
	ld.shared.f32 	%f48, [%r185+4];
	setp.eq.f32 	%p79, %f10, %f48;
	selp.u32 	%r188, 1, 0, %p79;
	add.s32 	%r189, %r187, %r188;
	ld.shared.f32 	%f49, [%r185+8];
	setp.eq.f32 	%p80, %f10, %f49;
	selp.u32 	%r190, 1, 0, %p80;
	add.s32 	%r191, %r189, %r190;
	ld.shared.f32 	%f50, [%r185+12];
	setp.eq.f32 	%p81, %f10, %f50;
	selp.u32 	%r192, 1, 0, %p81;
	add.s32 	%r248, %r191, %r192;
	add.s32 	%r243, %r243, 4;
$L__BB1_93:
	setp.eq.s32 	%p82, %r89, 0;
	@%p82 bra 	$L__BB1_98;
	setp.eq.s32 	%p83, %r89, 1;
	@%p83 bra 	$L__BB1_96;
	shl.b32 	%r194, %r243, 2;
	mov.u32 	%r195, heap;
	add.s32 	%r196, %r195, %r194;
	ld.shared.f32 	%f51, [%r196];
	setp.eq.f32 	%p84, %f10, %f51;
	selp.u32 	%r197, 1, 0, %p84;
	add.s32 	%r198, %r248, %r197;
	ld.shared.f32 	%f52, [%r196+4];
	setp.eq.f32 	%p85, %f10, %f52;
	selp.u32 	%r199, 1, 0, %p85;
	add.s32 	%r248, %r198, %r199;
	add.s32 	%r243, %r243, 2;
$L__BB1_96:
	and.b32  	%r200, %r103, 1;
	setp.eq.b32 	%p86, %r200, 1;
	not.pred 	%p87, %p86;
	@%p87 bra 	$L__BB1_98;
	shl.b32 	%r201, %r243, 2;
	mov.u32 	%r202, heap;
	add.s32 	%r203, %r202, %r201;
	ld.shared.f32 	%f53, [%r203];
	setp.eq.f32 	%p88, %f10, %f53;
	selp.u32 	%r204, 1, 0, %p88;
	add.s32 	%r248, %r248, %r204;
$L__BB1_98:
	st.global.f32 	[%rd2], %f10;
	st.global.u32 	[%rd3], %r248;
$L__BB1_99:
	ret;

}
	// .globl	_Z5countPKfjjjS0_Pj
.visible .entry _Z5countPKfjjjS0_Pj(
	.param .u64 .ptr .align 1 _Z5countPKfjjjS0_Pj_param_0,
	.param .u32 _Z5countPKfjjjS0_Pj_param_1,
	.param .u32 _Z5countPKfjjjS0_Pj_param_2,
	.param .u32 _Z5countPKfjjjS0_Pj_param_3,
	.param .u64 .ptr .align 1 _Z5countPKfjjjS0_Pj_param_4,
	.param .u64 .ptr .align 1 _Z5countPKfjjjS0_Pj_param_5
)
{
	.reg .pred 	%p<41>;
	.reg .b32 	%r<168>;
	.reg .b32 	%f<17>;
	.reg .b64 	%rd<41>;

	ld.param.u64 	%rd4, [_Z5countPKfjjjS0_Pj_param_0];
	ld.param.u32 	%r94, [_Z5countPKfjjjS0_Pj_param_1];
	ld.param.u32 	%r95, [_Z5countPKfjjjS0_Pj_param_2];
	ld.param.u32 	%r96, [_Z5countPKfjjjS0_Pj_param_3];
	ld.param.u64 	%rd2, [_Z5countPKfjjjS0_Pj_param_4];
	ld.param.u64 	%rd3, [_Z5countPKfjjjS0_Pj_param_5];
	cvta.to.global.u64 	%rd1, %rd4;
	mov.u32 	%r1, %ctaid.y;
	setp.ge.u32 	%p1, %r1, %r96;
	@%p1 bra 	$L__BB2_43;
	cvta.to.global.u64 	%rd5, %rd2;
	mul.wide.u32 	%rd6, %r1, 4;
	add.s64 	%rd7, %rd5, %rd6;
	ld.global.f32 	%f1, [%rd7];
	mov.u32 	%r2, %ntid.x;
	add.s32 	%r98, %r2, %r94;
	add.s32 	%r99, %r98, -1;
	div.u32 	%r3, %r99, %r2;
	setp.lt.s32 	%p2, %r3, 1;
	mov.b32 	%r144, 0;
	@%p2 bra 	$L__BB2_42;
	mov.u32 	%r4, %tid.x;
	mul.lo.s32 	%r5, %r94, %r1;
	and.b32  	%r6, %r3, 7;
	setp.lt.u32 	%p3, %r3, 8;
	mov.b32 	%r160, 0;
	mov.u32 	%r144, %r160;
	@%p3 bra 	$L__BB2_21;
	and.b32  	%r160, %r3, 2147483640;
	neg.s32 	%r142, %r160;
	add.s32 	%r134, %r4, %r5;
	add.s32 	%r141, %r134, %r2;
	shl.b32 	%r10, %r2, 3;
	shl.b32 	%r103, %r2, 1;
	add.s32 	%r140, %r134, %r103;
	mad.lo.s32 	%r139, %r2, 3, %r134;
	shl.b32 	%r104, %r2, 2;
	add.s32 	%r138, %r134, %r104;
	mad.lo.s32 	%r137, %r2, 5, %r134;
	mad.lo.s32 	%r136, %r2, 6, %r134;
	mad.lo.s32 	%r135, %r2, 7, %r134;
	mov.b32 	%r144, 0;
	mov.u32 	%r133, %r4;
$L__BB2_4:
	.pragma "nounroll";
	setp.ge.u32 	%p4, %r133, %r95;
	@%p4 bra 	$L__BB2_6;
	mul.wide.u32 	%rd8, %r134, 4;
	add.s64 	%rd9, %rd1, %rd8;
	ld.global.f32 	%f2, [%rd9];
	setp.gt.f32 	%p5, %f2, %f1;
	selp.u32 	%r105, 1, 0, %p5;
	add.s32 	%r144, %r144, %r105;
$L__BB2_6:
	add.s32 	%r31, %r2, %r133;
	setp.ge.u32 	%p6, %r31, %r95;
	@%p6 bra 	$L__BB2_8;
	mul.wide.u32 	%rd10, %r141, 4;
	add.s64 	%rd11, %rd1, %rd10;
	ld.global.f32 	%f3, [%rd11];
	setp.gt.f32 	%p7, %f3, %f1;
	selp.u32 	%r106, 1, 0, %p7;
	add.s32 	%r144, %r144, %r106;
$L__BB2_8:
	add.s32 	%r34, %r2, %r31;
	setp.ge.u32 	%p8, %r34, %r95;
	@%p8 bra 	$L__BB2_10;
	mul.wide.u32 	%rd12, %r140, 4;
	add.s64 	%rd13, %rd1, %rd12;
	ld.global.f32 	%f4, [%rd13];
	setp.gt.f32 	%p9, %f4, %f1;
	selp.u32 	%r107, 1, 0, %p9;
	add.s32 	%r144, %r144, %r107;
$L__BB2_10:
	add.s32 	%r37, %r2, %r34;
	setp.ge.u32 	%p10, %r37, %r95;
	@%p10 bra 	$L__BB2_12;
	mul.wide.u32 	%rd14, %r139, 4;
	add.s64 	%rd15, %rd1, %rd14;
	ld.global.f32 	%f5, [%rd15];
	setp.gt.f32 	%p11, %f5, %f1;
	selp.u32 	%r108, 1, 0, %p11;
	add.s32 	%r144, %r144, %r108;
$L__BB2_12:
	add.s32 	%r40, %r2, %r37;
	setp.ge.u32 	%p12, %r40, %r95;
	@%p12 bra 	$L__BB2_14;
	mul.wide.u32 	%rd16, %r138, 4;
	add.s64 	%rd17, %rd1, %rd16;
	ld.global.f32 	%f6, [%rd17];
	setp.gt.f32 	%p13, %f6, %f1;
	selp.u32 	%r109, 1, 0, %p13;
	add.s32 	%r144, %r144, %r109;
$L__BB2_14:
	add.s32 	%r43, %r2, %r40;
	setp.ge.u32 	%p14, %r43, %r95;
	@%p14 bra 	$L__BB2_16;
	mul.wide.u32 	%rd18, %r137, 4;
	add.s64 	%rd19, %rd1, %rd18;
	ld.global.f32 	%f7, [%rd19];
	setp.gt.f32 	%p15, %f7, %f1;
	selp.u32 	%r110, 1, 0, %p15;
	add.s32 	%r144, %r144, %r110;
$L__BB2_16:
	add.s32 	%r46, %r2, %r43;
	setp.ge.u32 	%p16, %r46, %r95;
	@%p16 bra 	$L__BB2_18;
	mul.wide.u32 	%rd20, %r136, 4;
	add.s64 	%rd21, %rd1, %rd20;
	ld.global.f32 	%f8, [%rd21];
	setp.gt.f32 	%p17, %f8, %f1;
	selp.u32 	%r111, 1, 0, %p17;
	add.s32 	%r144, %r144, %r111;
$L__BB2_18:
	add.s32 	%r112, %r2, %r46;
	setp.ge.u32 	%p18, %r112, %r95;
	@%p18 bra 	$L__BB2_20;
	mul.wide.u32 	%rd22, %r135, 4;
	add.s64 	%rd23, %rd1, %rd22;
	ld.global.f32 	%f9, [%rd23];
	setp.gt.f32 	%p19, %f9, %f1;
	selp.u32 	%r113, 1, 0, %p19;
	add.s32 	%r144, %r144, %r113;
$L__BB2_20:
	add.s32 	%r142, %r142, 8;
	add.s32 	%r141, %r141, %r10;
	add.s32 	%r140, %r140, %r10;
	add.s32 	%r139, %r139, %r10;
	add.s32 	%r138, %r138, %r10;
	add.s32 	%r137, %r137, %r10;
	add.s32 	%r136, %r136, %r10;
	add.s32 	%r135, %r135, %r10;
	add.s32 	%r134, %r134, %r10;
	add.s32 	%r133, %r133, %r10;
	setp.ne.s32 	%p20, %r142, 0;
	@%p20 bra 	$L__BB2_4;
$L__BB2_21:
	setp.eq.s32 	%p21, %r6, 0;
	@%p21 bra 	$L__BB2_42;
	and.b32  	%r64, %r3, 3;
	setp.lt.u32 	%p22, %r6, 4;
	@%p22 bra 	$L__BB2_32;
	mad.lo.s32 	%r65, %r160, %r2, %r4;
	setp.ge.u32 	%p23, %r65, %r95;
	@%p23 bra 	$L__BB2_25;
	add.s32 	%r115, %r65, %r5;
	mul.wide.u32 	%rd24, %r115, 4;
	add.s64 	%rd25, %rd1, %rd24;
	ld.global.f32 	%f10, [%rd25];
	setp.gt.f32 	%p24, %f10, %f1;
	selp.u32 	%r116, 1, 0, %p24;
	add.s32 	%r144, %r144, %r116;
$L__BB2_25:
	add.s32 	%r68, %r65, %r2;
	setp.ge.u32 	%p25, %r68, %r95;
	@%p25 bra 	$L__BB2_27;
	add.s32 	%r117, %r68, %r5;
	mul.wide.u32 	%rd26, %r117, 4;
	add.s64 	%rd27, %rd1, %rd26;
	ld.global.f32 	%f11, [%rd27];
	setp.gt.f32 	%p26, %f11, %f1;
	selp.u32 	%r118, 1, 0, %p26;
	add.s32 	%r144, %r144, %r118;
$L__BB2_27:
	add.s32 	%r71, %r68, %r2;
	setp.ge.u32 	%p27, %r71, %r95;
	@%p27 bra 	$L__BB2_29;
	add.s32 	%r119, %r71, %r5;
	mul.wide.u32 	%rd28, %r119, 4;
	add.s64 	%rd29, %rd1, %rd28;
	ld.global.f32 	%f12, [%rd29];
	setp.gt.f32 	%p28, %f12, %f1;
	selp.u32 	%r120, 1, 0, %p28;
	add.s32 	%r144, %r144, %r120;
$L__BB2_29:
	add.s32 	%r74, %r71, %r2;
	setp.ge.u32 	%p29, %r74, %r95;
	@%p29 bra 	$L__BB2_31;
	add.s32 	%r121, %r74, %r5;
	mul.wide.u32 	%rd30, %r121, 4;
	add.s64 	%rd31, %rd1, %rd30;
	ld.global.f32 	%f13, [%rd31];
	setp.gt.f32 	%p30, %f13, %f1;
	selp.u32 	%r122, 1, 0, %p30;
	add.s32 	%r144, %r144, %r122;
$L__BB2_31:
	add.s32 	%r160, %r160, 4;
$L__BB2_32:
	setp.eq.s32 	%p31, %r64, 0;
	@%p31 bra 	$L__BB2_42;
	setp.eq.s32 	%p32, %r64, 1;
	@%p32 bra 	$L__BB2_39;
	mad.lo.s32 	%r81, %r160, %r2, %r4;
	setp.ge.u32 	%p33, %r81, %r95;
	@%p33 bra 	$L__BB2_36;
	add.s32 	%r124, %r81, %r5;
	mul.wide.u32 	%rd32, %r124, 4;
	add.s64 	%rd33, %rd1, %rd32;
	ld.global.f32 	%f14, [%rd33];
	setp.gt.f32 	%p34, %f14, %f1;
	selp.u32 	%r125, 1, 0, %p34;
	add.s32 	%r144, %r144, %r125;
$L__BB2_36:
	add.s32 	%r84, %r81, %r2;
	setp.ge.u32 	%p35, %r84, %r95;
	@%p35 bra 	$L__BB2_38;
	add.s32 	%r126, %r84, %r5;
	mul.wide.u32 	%rd34, %r126, 4;
	add.s64 	%rd35, %rd1, %rd34;
	ld.global.f32 	%f15, [%rd35];
	setp.gt.f32 	%p36, %f15, %f1;
	selp.u32 	%r127, 1, 0, %p36;
	add.s32 	%r144, %r144, %r127;
$L__BB2_38:
	add.s32 	%r160, %r160, 2;
$L__BB2_39:
	and.b32  	%r128, %r3, 1;
	setp.eq.b32 	%p37, %r128, 1;
	not.pred 	%p38, %p37;
	@%p38 bra 	$L__BB2_42;
	mad.lo.s32 	%r91, %r160, %r2, %r4;
	setp.ge.u32 	%p39, %r91, %r95;
	@%p39 bra 	$L__BB2_42;
	add.s32 	%r129, %r91, %r5;
	mul.wide.u32 	%rd36, %r129, 4;
	add.s64 	%rd37, %rd1, %rd36;
	ld.global.f32 	%f16, [%rd37];
	setp.gt.f32 	%p40, %f16, %f1;
	selp.u32 	%r130, 1, 0, %p40;
	add.s32 	%r144, %r144, %r130;
$L__BB2_42:
	mov.u32 	%r131, %tid.x;
	mad.lo.s32 	%r132, %r1, %r2, %r131;
	cvta.to.global.u64 	%rd38, %rd3;
	mul.wide.u32 	%rd39, %r132, 4;
	add.s64 	%rd40, %rd38, %rd39;
	st.global.u32 	[%rd40], %r144;
$L__BB2_43:
	ret;

}


// ===== COMPILED SASS (sm_100) =====

	.target	sm_100

	.elftype	@"ET_EXEC"


//--------------------- .note.nv.tkinfo           --------------------------
	.section	.note.nv.tkinfo,"",@"SHT_NOTE"
	.sectionflags	@"SHF_NOTE_NV_TKINFO"
	.tkinfo
        /*0018*/ 	.word	0x00000002
        /*0030*/ 	.string	""
        /*0030*/ 	.string	"ptxas"
        /*0030*/ 	.string	"Cuda compilation tools, release 13.0, V13.0.88"
        /*0030*/ 	.string	"Build cuda_13.0.r13.0/compiler.36424714_0"
        /*0030*/ 	.string	"-arch sm_100 -m 64 "



//--------------------- .note.nv.cuinfo           --------------------------
	.section	.note.nv.cuinfo,"",@"SHT_NOTE"
	.sectionflags	@"SHF_NOTE_NV_CUINFO"
        /*0018*/ 	.short	0x0002
        /*001a*/ 	.short	0x0064
        /*001c*/ 	.short	0x0082
	.zero		2


//--------------------- .nv.info                  --------------------------
	.section	.nv.info,"",@"SHT_CUDA_INFO"
	.align	4


	//----- nvinfo : EIATTR_REGCOUNT
	.align		4
        /*0000*/ 	.byte	0x04, 0x2f
        /*0002*/ 	.short	(.L_1 - .L_0)
	.align		4
.L_0:
        /*0004*/ 	.word	index@(_Z8evaluatePKfjPK10ParametersjPf)
        /*0008*/ 	.word	0x00000028


	//----- nvinfo : EIATTR_FRAME_SIZE
	.align		4
.L_1:
        /*000c*/ 	.byte	0x04, 0x11
        /*000e*/ 	.short	(.L_3 - .L_2)
	.align		4
.L_2:
        /*0010*/ 	.word	index@(_Z8evaluatePKfjPK10ParametersjPf)
        /*0014*/ 	.word	0x00000000


	//----- nvinfo : EIATTR_REGCOUNT
	.align		4
.L_3:
        /*0018*/ 	.byte	0x04, 0x2f
        /*001a*/ 	.short	(.L_5 - .L_4)
	.align		4
.L_4:
        /*001c*/ 	.word	index@(_Z8nlargestPKfjjjPfPj)
        /*0020*/ 	.word	0x00000018


	//----- nvinfo : EIATTR_FRAME_SIZE
	.align		4
.L_5:
        /*0024*/ 	.byte	0x04, 0x11
        /*0026*/ 	.short	(.L_7 - .L_6)
	.align		4
.L_6:
        /*0028*/ 	.word	index@(_Z8nlargestPKfjjjPfPj)
        /*002c*/ 	.word	0x00000000


	//----- nvinfo : EIATTR_REGCOUNT
	.align		4
.L_7:
        /*0030*/ 	.byte	0x04, 0x2f
        /*0032*/ 	.short	(.L_9 - .L_8)
	.align		4
.L_8:
        /*0034*/ 	.word	index@(_Z5countPKfjjjS0_Pj)
        /*0038*/ 	.word	0x00000020


	//----- nvinfo : EIATTR_FRAME_SIZE
	.align		4
.L_9:
        /*003c*/ 	.byte	0x04, 0x11
        /*003e*/ 	.short	(.L_11 - .L_10)
	.align		4
.L_10:
        /*0040*/ 	.word	index@(_Z5countPKfjjjS0_Pj)
        /*0044*/ 	.word	0x00000000


	//----- nvinfo : EIATTR_MIN_STACK_SIZE
	.align		4
.L_11:
        /*0048*/ 	.byte	0x04, 0x12
        /*004a*/ 	.short	(.L_13 - .L_12)
	.align		4
.L_12:
        /*004c*/ 	.word	index@(_Z5countPKfjjjS0_Pj)
        /*0050*/ 	.word	0x00000000


	//----- nvinfo : EIATTR_MIN_STACK_SIZE
	.align		4
.L_13:
        /*0054*/ 	.byte	0x04, 0x12
        /*0056*/ 	.short	(.L_15 - .L_14)
	.align		4
.L_14:
        /*0058*/ 	.word	index@(_Z8nlargestPKfjjjPfPj)
        /*005c*/ 	.word	0x00000000


	//----- nvinfo : EIATTR_MIN_STACK_SIZE
	.align		4
.L_15:
        /*0060*/ 	.byte	0x04, 0x12
        /*0062*/ 	.short	(.L_17 - .L_16)
	.align		4
.L_16:
        /*0064*/ 	.word	index@(_Z8evaluatePKfjPK10ParametersjPf)
        /*0068*/ 	.word	0x00000000
.L_17:


//--------------------- .nv.compat                --------------------------
	.section	.nv.compat,"",@"SHT_CUDA_COMPAT_INFO"
	.align	4
        /*0000*/ 	.byte	0x02, 0x09, 0x00, 0x00, 0x02, 0x02, 0x01, 0x00, 0x02, 0x05, 0x05, 0x00, 0x03, 0x07, 0x01, 0x01
        /*0010*/ 	.byte	0x02, 0x03, 0x00, 0x00, 0x02, 0x06, 0x01, 0x00, 0x04, 0x0b, 0x08, 0x00, 0x01, 0x00, 0x00, 0x00
        /*0020*/ 	.byte	0x00, 0x00, 0x00, 0x00


//--------------------- .nv.info._Z5countPKfjjjS0_Pj --------------------------
	.section	.nv.info._Z5countPKfjjjS0_Pj,"",@"SHT_CUDA_INFO"
	.sectionflags	@""
	.align	4


	//----- nvinfo : EIATTR_CUDA_API_VERSION
	.align		4
        /*0000*/ 	.byte	0x04, 0x37
        /*0002*/ 	.short	(.L_19 - .L_18)
.L_18:
        /*0004*/ 	.word	0x00000082


	//----- nvinfo : EIATTR_KPARAM_INFO
	.align		4
.L_19:
        /*0008*/ 	.byte	0x04, 0x17
        /*000a*/ 	.short	(.L_21 - .L_20)
.L_20:
        /*000c*/ 	.word	0x00000000
        /*0010*/ 	.short	0x0005
        /*0012*/ 	.short	0x0020
        /*0014*/ 	.byte	0x00, 0xf5, 0x21, 0x00


	//----- nvinfo : EIATTR_KPARAM_INFO
	.align		4
.L_21:
        /*0018*/ 	.byte	0x04, 0x17
        /*001a*/ 	.short	(.L_23 - .L_22)
.L_22:
        /*001c*/ 	.word	0x00000000
        /*0020*/ 	.short	0x0004
        /*0022*/ 	.short	0x0018
        /*0024*/ 	.byte	0x00, 0xf5, 0x21, 0x00


	//----- nvinfo : EIATTR_KPARAM_INFO
	.align		4
.L_23:
        /*0028*/ 	.byte	0x04, 0x17
        /*002a*/ 	.short	(.L_25 - .L_24)
.L_24:
        /*002c*/ 	.word	0x00000000
        /*0030*/ 	.short	0x0003
        /*0032*/ 	.short	0x0010
        /*0034*/ 	.byte	0x00, 0xf0, 0x11, 0x00


	//----- nvinfo : EIATTR_KPARAM_INFO
	.align		4
.L_25:
        /*0038*/ 	.byte	0x04, 0x17
        /*003a*/ 	.short	(.L_27 - .L_26)
.L_26:
        /*003c*/ 	.word	0x00000000
        /*0040*/ 	.short	0x0002
        /*0042*/ 	.short	0x000c
        /*0044*/ 	.byte	0x00, 0xf0, 0x11, 0x00


	//----- nvinfo : EIATTR_KPARAM_INFO
	.align		4
.L_27:
        /*0048*/ 	.byte	0x04, 0x17
        /*004a*/ 	.short	(.L_29 - .L_28)
.L_28:
        /*004c*/ 	.word	0x00000000
        /*0050*/ 	.short	0x0001
        /*0052*/ 	.short	0x0008
        /*0054*/ 	.byte	0x00, 0xf0, 0x11, 0x00


	//----- nvinfo : EIATTR_KPARAM_INFO
	.align		4
.L_29:
        /*0058*/ 	.byte	0x04, 0x17
        /*005a*/ 	.short	(.L_31 - .L_30)
.L_30:
        /*005c*/ 	.word	0x00000000
        /*0060*/ 	.short	0x0000
        /*0062*/ 	.short	0x0000
        /*0064*/ 	.byte	0x00, 0xf5, 0x21, 0x00


	//----- nvinfo : EIATTR_SPARSE_MMA_MASK
	.align		4
.L_31:
        /*0068*/ 	.byte	0x03, 0x50
        /*006a*/ 	.short	0x0000


	//----- nvinfo : EIATTR_MAXREG_COUNT
	.align		4
        /*006c*/ 	.byte	0x03, 0x1b
        /*006e*/ 	.short	0x00ff


	//----- nvinfo : EIATTR_MERCURY_ISA_VERSION
	.align		4
        /*0070*/ 	.byte	0x03, 0x5f
        /*0072*/ 	.short	0x0101


	//----- nvinfo : EIATTR_VRC_CTA_INIT_COUNT
	.align		4
        /*0074*/ 	.byte	0x02, 0x4a
	.zero		1
	.zero		1


	//----- nvinfo : EIATTR_EXIT_INSTR_OFFSETS
	.align		4
        /*0078*/ 	.byte	0x04, 0x1c
        /*007a*/ 	.short	(.L_33 - .L_32)


	//   ....[0]....
.L_32:
        /*007c*/ 	.word	0x00000040


	//   ....[1]....
        /*0080*/ 	.word	0x00000ed0


	//----- nvinfo : EIATTR_CRS_STACK_SIZE
	.align		4
.L_33:
        /*0084*/ 	.byte	0x04, 0x1e
        /*0086*/ 	.short	(.L_35 - .L_34)
.L_34:
        /*0088*/ 	.word	0x00000000


	//----- nvinfo : EIATTR_CBANK_PARAM_SIZE
	.align		4
.L_35:
        /*008c*/ 	.byte	0x03, 0x19
        /*008e*/ 	.short	0x0028


	//----- nvinfo : EIATTR_PARAM_CBANK
	.align		4
        /*0090*/ 	.byte	0x04, 0x0a
        /*0092*/ 	.short	(.L_37 - .L_36)
	.align		4
.L_36:
        /*0094*/ 	.word	index@(.nv.constant0._Z5countPKfjjjS0_Pj)
        /*0098*/ 	.short	0x0380
        /*009a*/ 	.short	0x0028


	//----- nvinfo : EIATTR_SW_WAR
	.align		4
.L_37:
        /*009c*/ 	.byte	0x04, 0x36
        /*009e*/ 	.short	(.L_39 - .L_38)
.L_38:
        /*00a0*/ 	.word	0x00000008
.L_39:


//--------------------- .nv.info._Z8nlargestPKfjjjPfPj --------------------------
	.section	.nv.info._Z8nlargestPKfjjjPfPj,"",@"SHT_CUDA_INFO"
	.sectionflags	@""
	.align	4


	//----- nvinfo : EIATTR_CUDA_API_VERSION
	.align		4
        /*0000*/ 	.byte	0x04, 0x37
        /*0002*/ 	.short	(.L_41 - .L_40)
.L_40:
        /*0004*/ 	.word	0x00000082


	//----- nvinfo : EIATTR_KPARAM_INFO
	.align		4
.L_41:
        /*0008*/ 	.byte	0x04, 0x17
        /*000a*/ 	.short	(.L_43 - .L_42)
.L_42:
        /*000c*/ 	.word	0x00000000
        /*0010*/ 	.short	0x0005
        /*0012*/ 	.short	0x0020
        /*0014*/ 	.byte	0x00, 0xf5, 0x21, 0x00


	//----- nvinfo : EIATTR_KPARAM_INFO
	.align		4
.L_43:
        /*0018*/ 	.byte	0x04, 0x17
        /*001a*/ 	.short	(.L_45 - .L_44)
.L_44:
        /*001c*/ 	.word	0x00000000
        /*0020*/ 	.short	0x0004
        /*0022*/ 	.short	0x0018
        /*0024*/ 	.byte	0x00, 0xf5, 0x21, 0x00


	//----- nvinfo : EIATTR_KPARAM_INFO
	.align		4
.L_45:
        /*0028*/ 	.byte	0x04, 0x17
        /*002a*/ 	.short	(.L_47 - .L_46)
.L_46:
        /*002c*/ 	.word	0x00000000
        /*0030*/ 	.short	0x0003
        /*0032*/ 	.short	0x0010
        /*0034*/ 	.byte	0x00, 0xf0, 0x11, 0x00


	//----- nvinfo : EIATTR_KPARAM_INFO
	.align		4
.L_47:
        /*0038*/ 	.byte	0x04, 0x17
        /*003a*/ 	.short	(.L_49 - .L_48)
.L_48:
        /*003c*/ 	.word	0x00000000
        /*0040*/ 	.short	0x0002
        /*0042*/ 	.short	0x000c
        /*0044*/ 	.byte	0x00, 0xf0, 0x11, 0x00


	//----- nvinfo : EIATTR_KPARAM_INFO
	.align		4
.L_49:
        /*0048*/ 	.byte	0x04, 0x17
        /*004a*/ 	.short	(.L_51 - .L_50)
.L_50:
        /*004c*/ 	.word	0x00000000
        /*0050*/ 	.short	0x0001
        /*0052*/ 	.short	0x0008
        /*0054*/ 	.byte	0x00, 0xf0, 0x11, 0x00


	//----- nvinfo : EIATTR_KPARAM_INFO
	.align		4
.L_51:
        /*0058*/ 	.byte	0x04, 0x17
        /*005a*/ 	.short	(.L_53 - .L_52)
.L_52:
        /*005c*/ 	.word	0x00000000
        /*0060*/ 	.short	0x0000
        /*0062*/ 	.short	0x0000
        /*0064*/ 	.byte	0x00, 0xf5, 0x21, 0x00


	//----- nvinfo : EIATTR_SPARSE_MMA_MASK
	.align		4
.L_53:
        /*0068*/ 	.byte	0x03, 0x50
        /*006a*/ 	.short	0x0000


	//----- nvinfo : EIATTR_MAXREG_COUNT
	.align		4
        /*006c*/ 	.byte	0x03, 0x1b
        /*006e*/ 	.short	0x00ff


	//----- nvinfo : EIATTR_MERCURY_ISA_VERSION
	.align		4
        /*0070*/ 	.byte	0x03, 0x5f
        /*0072*/ 	.short	0x0101


	//----- nvinfo : EIATTR_VRC_CTA_INIT_COUNT
	.align		4
        /*0074*/ 	.byte	0x02, 0x4a
	.zero		1
	.zero		1


	//----- nvinfo : EIATTR_EXIT_INSTR_OFFSETS
	.align		4
        /*0078*/ 	.byte	0x04, 0x1c
        /*007a*/ 	.short	(.L_55 - .L_54)


	//   ....[0]....
.L_54:
        /*007c*/ 	.word	0x00000040


	//   ....[1]....
        /*0080*/ 	.word	0x00001ad0


	//----- nvinfo : EIATTR_CBANK_PARAM_SIZE
	.align		4
.L_55:
        /*0084*/ 	.byte	0x03, 0x19
        /*0086*/ 	.short	0x0028


	//----- nvinfo : EIATTR_PARAM_CBANK
	.align		4
        /*0088*/ 	.byte	0x04, 0x0a
        /*008a*/ 	.short	(.L_57 - .L_56)
	.align		4
.L_56:
        /*008c*/ 	.word	index@(.nv.constant0._Z8nlargestPKfjjjPfPj)
        /*0090*/ 	.short	0x0380
        /*0092*/ 	.short	0x0028


	//----- nvinfo : EIATTR_SW_WAR
	.align		4
.L_57:
        /*0094*/ 	.byte	0x04, 0x36
        /*0096*/ 	.short	(.L_59 - .L_58)
.L_58:
        /*0098*/ 	.word	0x00000008
.L_59:


//--------------------- .nv.info._Z8evaluatePKfjPK10ParametersjPf --------------------------
	.section	.nv.info._Z8evaluatePKfjPK10ParametersjPf,"",@"SHT_CUDA_INFO"
	.sectionflags	@""
	.align	4


	//----- nvinfo : EIATTR_CUDA_API_VERSION
	.align		4
        /*0000*/ 	.byte	0x04, 0x37
        /*0002*/ 	.short	(.L_61 - .L_60)
.L_60:
        /*0004*/ 	.word	0x00000082


	//----- nvinfo : EIATTR_KPARAM_INFO
	.align		4
.L_61:
        /*0008*/ 	.byte	0x04, 0x17
        /*000a*/ 	.short	(.L_63 - .L_62)
.L_62:
        /*000c*/ 	.word	0x00000000
        /*0010*/ 	.short	0x0004
        /*0012*/ 	.short	0x0020
        /*0014*/ 	.byte	0x00, 0xf5, 0x21, 0x00


	//----- nvinfo : EIATTR_KPARAM_INFO
	.align		4
.L_63:
        /*0018*/ 	.byte	0x04, 0x17
        /*001a*/ 	.short	(.L_65 - .L_64)
.L_64:
        /*001c*/ 	.word	0x00000000
        /*0020*/ 	.short	0x0003
        /*0022*/ 	.short	0x0018
        /*0024*/ 	.byte	0x00, 0xf0, 0x11, 0x00


	//----- nvinfo : EIATTR_KPARAM_INFO
	.align		4
.L_65:
        /*0028*/ 	.byte	0x04, 0x17
        /*002a*/ 	.short	(.L_67 - .L_66)
.L_66:
        /*002c*/ 	.word	0x00000000
        /*0030*/ 	.short	0x0002
        /*0032*/ 	.short	0x0010
        /*0034*/ 	.byte	0x00, 0xf5, 0x21, 0x00


	//----- nvinfo : EIATTR_KPARAM_INFO
	.align		4
.L_67:
        /*0038*/ 	.byte	0x04, 0x17
        /*003a*/ 	.short	(.L_69 - .L_68)
.L_68:
        /*003c*/ 	.word	0x00000000
        /*0040*/ 	.short	0x0001
        /*0042*/ 	.short	0x0008
        /*0044*/ 	.byte	0x00, 0xf0, 0x11, 0x00


	//----- nvinfo : EIATTR_KPARAM_INFO
	.align		4
.L_69:
        /*0048*/ 	.byte	0x04, 0x17
        /*004a*/ 	.short	(.L_71 - .L_70)
.L_70:
        /*004c*/ 	.word	0x00000000
        /*0050*/ 	.short	0x0000
        /*0052*/ 	.short	0x0000
        /*0054*/ 	.byte	0x00, 0xf5, 0x21, 0x00


	//----- nvinfo : EIATTR_SPARSE_MMA_MASK
	.align		4
.L_71:
        /*0058*/ 	.byte	0x03, 0x50
        /*005a*/ 	.short	0x0000


	//----- nvinfo : EIATTR_MAXREG_COUNT
	.align		4
        /*005c*/ 	.byte	0x03, 0x1b
        /*005e*/ 	.short	0x00ff


	//----- nvinfo : EIATTR_MERCURY_ISA_VERSION
	.align		4
        /*0060*/ 	.byte	0x03, 0x5f
        /*0062*/ 	.short	0x0101


	//----- nvinfo : EIATTR_VRC_CTA_INIT_COUNT
	.align		4
        /*0064*/ 	.byte	0x02, 0x4a
	.zero		1
	.zero		1


	//----- nvinfo : EIATTR_EXIT_INSTR_OFFSETS
	.align		4
        /*0068*/ 	.byte	0x04, 0x1c
        /*006a*/ 	.short	(.L_73 - .L_72)


	//   ....[0]....
.L_72:
        /*006c*/ 	.word	0x000000b0


	//   ....[1]....
        /*0070*/ 	.word	0x00001080


	//----- nvinfo : EIATTR_CBANK_PARAM_SIZE
	.align		4
.L_73:
        /*0074*/ 	.byte	0x03, 0x19
        /*0076*/ 	.short	0x0028


	//----- nvinfo : EIATTR_PARAM_CBANK
	.align		4
        /*0078*/ 	.byte	0x04, 0x0a
        /*007a*/ 	.short	(.L_75 - .L_74)
	.align		4
.L_74:
        /*007c*/ 	.word	index@(.nv.constant0._Z8evaluatePKfjPK10ParametersjPf)
        /*0080*/ 	.short	0x0380
        /*0082*/ 	.short	0x0028


	//----- nvinfo : EIATTR_SW_WAR
	.align		4
.L_75:
        /*0084*/ 	.byte	0x04, 0x36
        /*0086*/ 	.short	(.L_77 - .L_76)
.L_76:
        /*0088*/ 	.word	0x00000008
.L_77:


//--------------------- .nv.callgraph             --------------------------
	.section	.nv.callgraph,"",@"SHT_CUDA_CALLGRAPH"
	.align	4
	.sectionentsize	8
	.align		4
        /*0000*/ 	.word	0x00000000
	.align		4
        /*0004*/ 	.word	0xffffffff
	.align		4
        /*0008*/ 	.word	0x00000000
	.align		4
        /*000c*/ 	.word	0xfffffffe
	.align		4
        /*0010*/ 	.word	0x00000000
	.align		4
        /*0014*/ 	.word	0xfffffffd
	.align		4
        /*0018*/ 	.word	0x00000000
	.align		4
        /*001c*/ 	.word	0xfffffffc


//--------------------- .text._Z5countPKfjjjS0_Pj --------------------------
	.section	.text._Z5countPKfjjjS0_Pj,"ax",@progbits
	.align	128
        .global         _Z5countPKfjjjS0_Pj
        .type           _Z5countPKfjjjS0_Pj,@function
        .size           _Z5countPKfjjjS0_Pj,(.L_x_42 - _Z5countPKfjjjS0_Pj)
        .other          _Z5countPKfjjjS0_Pj,@"STO_CUDA_ENTRY STV_DEFAULT"
_Z5countPKfjjjS0_Pj:
.text._Z5countPKfjjjS0_Pj:
[----:B------:R-:W-:Y:S01]  /*0000*/  LDC R1, c[0x0][0x37c] ;  /* 0x0000df00ff017b82 */ /* 0x000fe20000000800 */
[----:B------:R-:W0:Y:S01]  /*0010*/  S2R R2, SR_CTAID.Y ;  /* 0x0000000000027919 */ /* 0x000e220000002600 */
[----:B------:R-:W0:Y:S02]  /*0020*/  LDCU UR4, c[0x0][0x390] ;  /* 0x00007200ff0477ac */ /* 0x000e240008000800 */
[----:B0-----:R-:W-:-:S13]  /*0030*/  ISETP.GE.U32.AND P0, PT, R2, UR4, PT ;  /* 0x0000000402007c0c */ /* 0x001fda000bf06070 */
[----:B------:R-:W-:Y:S05]  /*0040*/  @P0 EXIT ;  /* 0x000000000000094d */ /* 0x000fea0003800000 */
[----:B------:R-:W0:Y:S01]  /*0050*/  LDC R3, c[0x0][0x360] ;  /* 0x0000d800ff037b82 */ /* 0x000e220000000800 */
[----:B------:R-:W-:Y:S01]  /*0060*/  HFMA2 R4, -RZ, RZ, 0, 0 ;  /* 0x00000000ff047431 */ /* 0x000fe200000001ff */
[----:B------:R-:W1:Y:S06]  /*0070*/  LDCU.64 UR4, c[0x0][0x358] ;  /* 0x00006b00ff0477ac */ /* 0x000e6c0008000a00 */
[----:B------:R-:W2:Y:S01]  /*0080*/  LDC R9, c[0x0][0x388] ;  /* 0x0000e200ff097b82 */ /* 0x000ea20000000800 */
[----:B0-----:R-:W0:Y:S01]  /*0090*/  I2F.U32.RP R6, R3 ;  /* 0x0000000300067306 */ /* 0x001e220000209000 */
[----:B------:R-:W-:-:S07]  /*00a0*/  ISETP.NE.U32.AND P2, PT, R3, RZ, PT ;  /* 0x000000ff0300720c */ /* 0x000fce0003f45070 */
[----:B0-----:R-:W0:Y:S02]  /*00b0*/  MUFU.RCP R6, R6 ;  /* 0x0000000600067308 */ /* 0x001e240000001000 */
[----:B0-----:R-:W-:-:S06]  /*00c0*/  VIADD R5, R6, 0xffffffe ;  /* 0x0ffffffe06057836 */ /* 0x001fcc0000000000 */
[----:B------:R-:W0:Y:S02]  /*00d0*/  F2I.FTZ.U32.TRUNC.NTZ R5, R5 ;  /* 0x0000000500057305 */ /* 0x000e24000021f000 */
[----:B0-----:R-:W-:-:S04]  /*00e0*/  IMAD.MOV R0, RZ, RZ, -R5 ;  /* 0x000000ffff007224 */ /* 0x001fc800078e0a05 */
[----:B------:R-:W-:Y:S01]  /*00f0*/  IMAD R7, R0, R3, RZ ;  /* 0x0000000300077224 */ /* 0x000fe200078e02ff */
[----:B--2---:R-:W-:-:S03]  /*0100*/  IADD3 R0, PT, PT, R3, -0x1, R9 ;  /* 0xffffffff03007810 */ /* 0x004fc60007ffe009 */
[----:B------:R-:W-:-:S06]  /*0110*/  IMAD.HI.U32 R7, R5, R7, R4 ;  /* 0x0000000705077227 */ /* 0x000fcc00078e0004 */
[----:B------:R-:W-:-:S04]  /*0120*/  IMAD.HI.U32 R4, R7, R0, RZ ;  /* 0x0000000007047227 */ /* 0x000fc800078e00ff */
[----:B------:R-:W-:-:S04]  /*0130*/  IMAD.MOV R6, RZ, RZ, -R4 ;  /* 0x000000ffff067224 */ /* 0x000fc800078e0a04 */
[----:B------:R-:W-:-:S05]  /*0140*/  IMAD R0, R3, R6, R0 ;  /* 0x0000000603007224 */ /* 0x000fca00078e0200 */
[----:B------:R-:W-:-:S13]  /*0150*/  ISETP.GE.U32.AND P0, PT, R0, R3, PT ;  /* 0x000000030000720c */ /* 0x000fda0003f06070 */
[----:B------:R-:W-:Y:S01]  /*0160*/  @P0 IMAD.IADD R0, R0, 0x1, -R3 ;  /* 0x0000000100000824 */ /* 0x000fe200078e0a03 */
[----:B------:R-:W-:-:S04]  /*0170*/  @P0 IADD3 R4, PT, PT, R4, 0x1, RZ ;  /* 0x0000000104040810 */ /* 0x000fc80007ffe0ff */
[----:B------:R-:W-:Y:S01]  /*0180*/  ISETP.GE.U32.AND P1, PT, R0, R3, PT ;  /* 0x000000030000720c */ /* 0x000fe20003f26070 */
[----:B------:R-:W-:-:S12]  /*0190*/  IMAD.MOV.U32 R0, RZ, RZ, RZ ;  /* 0x000000ffff007224 */ /* 0x000fd800078e00ff */
[----:B------:R-:W-:Y:S01]  /*01a0*/  @P1 VIADD R4, R4, 0x1 ;  /* 0x0000000104041836 */ /* 0x000fe20000000000 */
[----:B------:R-:W-:-:S04]  /*01b0*/  @!P2 LOP3.LUT R4, RZ, R3, RZ, 0x33, !PT ;  /* 0x00000003ff04a212 */ /* 0x000fc800078e33ff */
[----:B------:R-:W-:-:S13]  /*01c0*/  ISETP.GE.AND P0, PT, R4, 0x1, PT ;  /* 0x000000010400780c */ /* 0x000fda0003f06270 */
[----:B-1----:R-:W-:Y:S05]  /*01d0*/  @!P0 BRA `(.L_x_0) ;  /* 0x0000000c00288947 */ /* 0x002fea0003800000 */
[----:B------:R-:W0:Y:S02]  /*01e0*/  LDC.64 R10, c[0x0][0x398] ;  /* 0x0000e600ff0a7b82 */ /* 0x000e240000000a00 */
[----:B0-----:R-:W-:-:S05]  /*01f0*/  IMAD.WIDE.U32 R10, R2, 0x4, R10 ;  /* 0x00000004020a7825 */ /* 0x001fca00078e000a */
[----:B------:R0:W5:Y:S01]  /*0200*/  LDG.E R5, desc[UR4][R10.64] ;  /* 0x000000040a057981 */ /* 0x000162000c1e1900 */
[C---:B------:R-:W-:Y:S01]  /*0210*/  ISETP.GE.U32.AND P1, PT, R4.reuse, 0x8, PT ;  /* 0x000000080400780c */ /* 0x040fe20003f26070 */
[----:B------:R-:W-:Y:S01]  /*0220*/  IMAD.MOV.U32 R0, RZ, RZ, RZ ;  /* 0x000000ffff007224 */ /* 0x000fe200078e00ff */
[----:B------:R-:W-:Y:S01]  /*0230*/  LOP3.LUT R7, R4, 0x7, RZ, 0xc0, !PT ;  /* 0x0000000704077812 */ /* 0x000fe200078ec0ff */
[----:B------:R-:W1:Y:S01]  /*0240*/  S2R R6, SR_TID.X ;  /* 0x0000000000067919 */ /* 0x000e620000002100 */
[----:B------:R-:W-:Y:S02]  /*0250*/  MOV R8, RZ ;  /* 0x000000ff00087202 */ /* 0x000fe40000000f00 */
[----:B------:R-:W-:-:S07]  /*0260*/  ISETP.NE.AND P0, PT, R7, RZ, PT ;  /* 0x000000ff0700720c */ /* 0x000fce0003f05270 */
[----:B0-----:R-:W-:Y:S06]  /*0270*/  @!P1 BRA `(.L_x_1) ;  /* 0x0000000400809947 */ /* 0x001fec0003800000 */
[----:B-1----:R-:W-:Y:S01]  /*0280*/  IMAD R24, R2, R9, R6 ;  /* 0x0000000902187224 */ /* 0x002fe200078e0206 */
[----:B------:R-:W-:Y:S01]  /*0290*/  LOP3.LUT R8, R4, 0x7ffffff8, RZ, 0xc0, !PT ;  /* 0x7ffffff804087812 */ /* 0x000fe200078ec0ff */
[----:B------:R-:W-:Y:S01]  /*02a0*/  IMAD.MOV.U32 R0, RZ, RZ, RZ ;  /* 0x000000ffff007224 */ /* 0x000fe200078e00ff */
[----:B------:R-:W-:Y:S01]  /*02b0*/  MOV R22, R6 ;  /* 0x0000000600167202 */ /* 0x000fe20000000f00 */
[----:B------:R-:W-:Y:S01]  /*02c0*/  IMAD.IADD R10, R24, 0x1, R3 ;  /* 0x00000001180a7824 */ /* 0x000fe200078e0203 */
[C---:B------:R-:W-:Y:S01]  /*02d0*/  LEA R20, R3.reuse, R24, 0x2 ;  /* 0x0000001803147211 */ /* 0x040fe200078e10ff */
[C-C-:B------:R-:W-:Y:S01]  /*02e0*/  IMAD R12, R3.reuse, 0x2, R24.reuse ;  /* 0x00000002030c7824 */ /* 0x140fe200078e0218 */
[----:B------:R-:W0:Y:S01]  /*02f0*/  LDCU UR6, c[0x0][0x38c] ;  /* 0x00007180ff0677ac */ /* 0x000e220008000800 */
[C-C-:B------:R-:W-:Y:S02]  /*0300*/  IMAD R14, R3.reuse, 0x3, R24.reuse ;  /* 0x00000003030e7824 */ /* 0x140fe400078e0218 */
[----:B------:R-:W-:-:S02]  /*0310*/  IMAD R11, R3, 0x5, R24 ;  /* 0x00000005030b7824 */ /* 0x000fc400078e0218 */
[C-C-:B------:R-:W-:Y:S02]  /*0320*/  IMAD R13, R3.reuse, 0x6, R24.reuse ;  /* 0x00000006030d7824 */ /* 0x140fe400078e0218 */
[----:B------:R-:W-:Y:S02]  /*0330*/  IMAD R15, R3, 0x7, R24 ;  /* 0x00000007030f7824 */ /* 0x000fe400078e0218 */
[----:B------:R-:W-:-:S07]  /*0340*/  IMAD.MOV R9, RZ, RZ, -R8 ;  /* 0x000000ffff097224 */ /* 0x000fce00078e0a08 */
.L_x_2:
[----:B0-----:R-:W-:Y:S01]  /*0350*/  ISETP.GE.U32.AND P4, PT, R22, UR6, PT ;  /* 0x0000000616007c0c */ /* 0x001fe2000bf86070 */
[----:B------:R-:W-:-:S05]  /*0360*/  IMAD.IADD R28, R3, 0x1, R22 ;  /* 0x00000001031c7824 */ /* 0x000fca00078e0216 */
[C---:B------:R-:W-:Y:S02]  /*0370*/  ISETP.GE.U32.AND P5, PT, R28.reuse, UR6, PT ;  /* 0x000000061c007c0c */ /* 0x040fe4000bfa6070 */
[----:B------:R-:W-:-:S04]  /*0380*/  IADD3 R28, PT, PT, R28, R3, RZ ;  /* 0x000000031c1c7210 */ /* 0x000fc80007ffe0ff */
[----:B------:R-:W-:Y:S01]  /*0390*/  ISETP.GE.U32.AND P1, PT, R28, UR6, PT ;  /* 0x000000061c007c0c */ /* 0x000fe2000bf26070 */
[----:B------:R-:W0:Y:S08]  /*03a0*/  @!P4 LDC.64 R16, c[0x0][0x380] ;  /* 0x0000e000ff10cb82 */ /* 0x000e300000000a00 */
[----:B------:R-:W1:Y:S01]  /*03b0*/  @!P5 LDC.64 R18, c[0x0][0x380] ;  /* 0x0000e000ff12db82 */ /* 0x000e620000000a00 */
[----:B0-----:R-:W-:-:S07]  /*03c0*/  @!P4 IMAD.WIDE.U32 R26, R24, 0x4, R16 ;  /* 0x00000004181ac825 */ /* 0x001fce00078e0010 */
[----:B------:R-:W0:Y:S01]  /*03d0*/  @!P1 LDC.64 R16, c[0x0][0x380] ;  /* 0x0000e000ff109b82 */ /* 0x000e220000000a00 */
[----:B------:R-:W2:Y:S01]  /*03e0*/  @!P4 LDG.E R26, desc[UR4][R26.64] ;  /* 0x000000041a1ac981 */ /* 0x000ea2000c1e1900 */
[----:B-1----:R-:W-:-:S06]  /*03f0*/  @!P5 IMAD.WIDE.U32 R18, R10, 0x4, R18 ;  /* 0x000000040a12d825 */ /* 0x002fcc00078e0012 */
[----:B------:R-:W3:Y:S01]  /*0400*/  @!P5 LDG.E R18, desc[UR4][R18.64] ;  /* 0x000000041212d981 */ /* 0x000ee2000c1e1900 */
[----:B0-----:R-:W-:-:S05]  /*0410*/  @!P1 IMAD.WIDE.U32 R16, R12, 0x4, R16 ;  /* 0x000000040c109825 */ /* 0x001fca00078e0010 */
[----:B------:R0:W4:Y:S01]  /*0420*/  @!P1 LDG.E R21, desc[UR4][R16.64] ;  /* 0x0000000410159981 */ /* 0x000122000c1e1900 */
[----:B------:R-:W-:Y:S01]  /*0430*/  IMAD.IADD R28, R28, 0x1, R3 ;  /* 0x000000011c1c7824 */ /* 0x000fe200078e0203 */
[----:B------:R-:W-:-:S04]  /*0440*/  @!P4 IADD3 R23, PT, PT, R0, 0x1, RZ ;  /* 0x000000010017c810 */ /* 0x000fc80007ffe0ff */
[C---:B------:R-:W-:Y:S01]  /*0450*/  ISETP.GE.U32.AND P2, PT, R28.reuse, UR6, PT ;  /* 0x000000061c007c0c */ /* 0x040fe2000bf46070 */
[----:B------:R-:W-:-:S05]  /*0460*/  IMAD.IADD R28, R28, 0x1, R3 ;  /* 0x000000011c1c7824 */ /* 0x000fca00078e0203 */
[C---:B------:R-:W-:Y:S01]  /*0470*/  ISETP.GE.U32.AND P3, PT, R28.reuse, UR6, PT ;  /* 0x000000061c007c0c */ /* 0x040fe2000bf66070 */
[----:B------:R-:W-:-:S06]  /*0480*/  IMAD.IADD R28, R28, 0x1, R3 ;  /* 0x000000011c1c7824 */ /* 0x000fcc00078e0203 */
[----:B0-----:R-:W0:Y:S01]  /*0490*/  @!P2 LDC.64 R16, c[0x0][0x380] ;  /* 0x0000e000ff10ab82 */ /* 0x001e220000000a00 */
[----:B--2--5:R-:W-:-:S07]  /*04a0*/  FSETP.GT.OR P6, PT, R26, R5, P4 ;  /* 0x000000051a00720b */ /* 0x024fce00027c4400 */
[----:B------:R-:W1:Y:S06]  /*04b0*/  @!P3 LDC.64 R26, c[0x0][0x380] ;  /* 0x0000e000ff1abb82 */ /* 0x000e6c0000000a00 */
[----:B------:R-:W-:Y:S01]  /*04c0*/  @!P6 IMAD.MOV R23, RZ, RZ, R0 ;  /* 0x000000ffff17e224 */ /* 0x000fe200078e0200 */
[----:B---3--:R-:W-:-:S04]  /*04d0*/  FSETP.GT.OR P6, PT, R18, R5, P5 ;  /* 0x000000051200720b */ /* 0x008fc80002fc4400 */
[----:B------:R-:W-:Y:S02]  /*04e0*/  @!P4 MOV R0, R23 ;  /* 0x000000170000c202 */ /* 0x000fe40000000f00 */
[C---:B------:R-:W-:Y:S02]  /*04f0*/  ISETP.GE.U32.AND P4, PT, R28.reuse, UR6, PT ;  /* 0x000000061c007c0c */ /* 0x040fe4000bf86070 */
[----:B------:R-:W-:Y:S01]  /*0500*/  IADD3 R23, PT, PT, R28, R3, RZ ;  /* 0x000000031c177210 */ /* 0x000fe20007ffe0ff */
[----:B------:R-:W-:Y:S02]  /*0510*/  @!P5 VIADD R18, R0, 0x1 ;  /* 0x000000010012d836 */ /* 0x000fe40000000000 */
[----:B0-----:R-:W-:Y:S02]  /*0520*/  @!P2 IMAD.WIDE.U32 R28, R14, 0x4, R16 ;  /* 0x000000040e1ca825 */ /* 0x001fe400078e0010 */
[----:B------:R-:W-:Y:S02]  /*0530*/  @!P6 IADD3 R18, PT, PT, R0, RZ, RZ ;  /* 0x000000ff0012e210 */ /* 0x000fe40007ffe0ff */
[----:B------:R-:W-:-:S02]  /*0540*/  ISETP.GE.U32.AND P6, PT, R23, UR6, PT ;  /* 0x0000000617007c0c */ /* 0x000fc4000bfc6070 */
[----:B------:R-:W2:Y:S01]  /*0550*/  @!P2 LDG.E R28, desc[UR4][R28.64] ;  /* 0x000000041c1ca981 */ /* 0x000ea2000c1e1900 */
[----:B------:R-:W-:Y:S01]  /*0560*/  @!P5 IMAD.MOV.U32 R0, RZ, RZ, R18 ;  /* 0x000000ffff00d224 */ /* 0x000fe200078e0012 */
[----:B----4-:R-:W-:Y:S01]  /*0570*/  FSETP.GT.OR P5, PT, R21, R5, P1 ;  /* 0x000000051500720b */ /* 0x010fe20000fa4400 */
[----:B------:R-:W0:Y:S01]  /*0580*/  @!P4 LDC.64 R18, c[0x0][0x380] ;  /* 0x0000e000ff12cb82 */ /* 0x000e220000000a00 */
[----:B------:R-:W-:Y:S01]  /*0590*/  IADD3 R16, PT, PT, R23, R3, RZ ;  /* 0x0000000317107210 */ /* 0x000fe20007ffe0ff */
[----:B------:R-:W-:Y:S02]  /*05a0*/  @!P1 VIADD R21, R0, 0x1 ;  /* 0x0000000100159836 */ /* 0x000fe40000000000 */
[----:B-1----:R-:W-:-:S06]  /*05b0*/  @!P3 IMAD.WIDE.U32 R26, R20, 0x4, R26 ;  /* 0x00000004141ab825 */ /* 0x002fcc00078e001a */
[----:B------:R-:W3:Y:S02]  /*05c0*/  @!P3 LDG.E R26, desc[UR4][R26.64] ;  /* 0x000000041a1ab981 */ /* 0x000ee4000c1e1900 */
[----:B------:R-:W-:Y:S01]  /*05d0*/  @!P5 IMAD.MOV R21, RZ, RZ, R0 ;  /* 0x000000ffff15d224 */ /* 0x000fe200078e0200 */
[----:B------:R-:W-:Y:S02]  /*05e0*/  ISETP.GE.U32.AND P5, PT, R16, UR6, PT ;  /* 0x0000000610007c0c */ /* 0x000fe4000bfa6070 */
[----:B------:R-:W1:Y:S01]  /*05f0*/  @!P6 LDC.64 R16, c[0x0][0x380] ;  /* 0x0000e000ff10eb82 */ /* 0x000e620000000a00 */
[----:B0-----:R-:W-:-:S05]  /*0600*/  @!P4 IMAD.WIDE.U32 R18, R11, 0x4, R18 ;  /* 0x000000040b12c825 */ /* 0x001fca00078e0012 */
[----:B------:R0:W4:Y:S05]  /*0610*/  @!P4 LDG.E R23, desc[UR4][R18.64] ;  /* 0x000000041217c981 */ /* 0x00012a000c1e1900 */
[----:B0-----:R-:W0:Y:S01]  /*0620*/  @!P5 LDC.64 R18, c[0x0][0x380] ;  /* 0x0000e000ff12db82 */ /* 0x001e220000000a00 */
[----:B-1----:R-:W-:-:S06]  /*0630*/  @!P6 IMAD.WIDE.U32 R16, R13, 0x4, R16 ;  /* 0x000000040d10e825 */ /* 0x002fcc00078e0010 */
[----:B------:R1:W4:Y:S01]  /*0640*/  @!P6 LDG.E R16, desc[UR4][R16.64] ;  /* 0x000000041010e981 */ /* 0x000322000c1e1900 */
[----:B0-----:R-:W-:-:S05]  /*0650*/  @!P5 IMAD.WIDE.U32 R18, R15, 0x4, R18 ;  /* 0x000000040f12d825 */ /* 0x001fca00078e0012 */
[----:B------:R-:W4:Y:S01]  /*0660*/  @!P5 LDG.E R25, desc[UR4][R18.64] ;  /* 0x000000041219d981 */ /* 0x000f22000c1e1900 */
[----:B------:R-:W-:-:S05]  /*0670*/  @!P1 MOV R0, R21 ;  /* 0x0000001500009202 */ /* 0x000fca0000000f00 */
[----:B------:R-:W-:Y:S01]  /*0680*/  @!P2 VIADD R21, R0, 0x1 ;  /* 0x000000010015a836 */ /* 0x000fe20000000000 */
[----:B------:R-:W-:Y:S01]  /*0690*/  IADD3 R9, PT, PT, R9, 0x8, RZ ;  /* 0x0000000809097810 */ /* 0x000fe20007ffe0ff */
[C---:B------:R-:W-:Y:S01]  /*06a0*/  IMAD R10, R3.reuse, 0x8, R10 ;  /* 0x00000008030a7824 */ /* 0x040fe200078e020a */
[C---:B------:R-:W-:Y:S01]  /*06b0*/  LEA R22, R3.reuse, R22, 0x3 ;  /* 0x0000001603167211 */ /* 0x040fe200078e18ff */
[C---:B------:R-:W-:Y:S01]  /*06c0*/  IMAD R14, R3.reuse, 0x8, R14 ;  /* 0x00000008030e7824 */ /* 0x040fe200078e020e */
[C---:B------:R-:W-:Y:S01]  /*06d0*/  LEA R24, R3.reuse, R24, 0x3 ;  /* 0x0000001803187211 */ /* 0x040fe200078e18ff */
[C---:B------:R-:W-:Y:S01]  /*06e0*/  IMAD R11, R3.reuse, 0x8, R11 ;  /* 0x00000008030b7824 */ /* 0x040fe200078e020b */
[C---:B------:R-:W-:Y:S01]  /*06f0*/  LEA R12, R3.reuse, R12, 0x3 ;  /* 0x0000000c030c7211 */ /* 0x040fe200078e18ff */
[C---:B------:R-:W-:Y:S01]  /*0700*/  IMAD R15, R3.reuse, 0x8, R15 ;  /* 0x00000008030f7824 */ /* 0x040fe200078e020f */
[C---:B------:R-:W-:Y:S02]  /*0710*/  LEA R20, R3.reuse, R20, 0x3 ;  /* 0x0000001403147211 */ /* 0x040fe400078e18ff */
[----:B------:R-:W-:-:S02]  /*0720*/  LEA R13, R3, R13, 0x3 ;  /* 0x0000000d030d7211 */ /* 0x000fc400078e18ff */
[----:B--2---:R-:W-:-:S13]  /*0730*/  FSETP.GT.OR P1, PT, R28, R5, P2 ;  /* 0x000000051c00720b */ /* 0x004fda0001724400 */
[----:B------:R-:W-:Y:S02]  /*0740*/  @!P1 IADD3 R21, PT, PT, R0, RZ, RZ ;  /* 0x000000ff00159210 */ /* 0x000fe40007ffe0ff */
[----:B---3--:R-:W-:-:S03]  /*0750*/  FSETP.GT.OR P1, PT, R26, R5, P3 ;  /* 0x000000051a00720b */ /* 0x008fc60001f24400 */
[----:B------:R-:W-:-:S05]  /*0760*/  @!P2 IMAD.MOV.U32 R0, RZ, RZ, R21 ;  /* 0x000000ffff00a224 */ /* 0x000fca00078e0015 */
[----:B------:R-:W-:-:S05]  /*0770*/  @!P3 IADD3 R21, PT, PT, R0, 0x1, RZ ;  /* 0x000000010015b810 */ /* 0x000fca0007ffe0ff */
[----:B------:R-:W-:Y:S01]  /*0780*/  @!P1 IMAD.MOV R21, RZ, RZ, R0 ;  /* 0x000000ffff159224 */ /* 0x000fe200078e0200 */
[----:B----4-:R-:W-:-:S04]  /*0790*/  FSETP.GT.OR P2, PT, R23, R5, P4 ;  /* 0x000000051700720b */ /* 0x010fc80002744400 */
[----:B------:R-:W-:-:S05]  /*07a0*/  @!P3 MOV R0, R21 ;  /* 0x000000150000b202 */ /* 0x000fca0000000f00 */
[----:B-1----:R-:W-:-:S04]  /*07b0*/  @!P4 VIADD R17, R0, 0x1 ;  /* 0x000000010011c836 */ /* 0x002fc80000000000 */
[----:B------:R-:W-:Y:S02]  /*07c0*/  @!P2 IADD3 R17, PT, PT, R0, RZ, RZ ;  /* 0x000000ff0011a210 */ /* 0x000fe40007ffe0ff */
[----:B------:R-:W-:-:S03]  /*07d0*/  FSETP.GT.OR P1, PT, R16, R5, P6 ;  /* 0x000000051000720b */ /* 0x000fc60003724400 */
[----:B------:R-:W-:-:S05]  /*07e0*/  @!P4 IMAD.MOV.U32 R0, RZ, RZ, R17 ;  /* 0x000000ffff00c224 */ /* 0x000fca00078e0011 */
[----:B------:R-:W-:-:S05]  /*07f0*/  @!P6 IADD3 R16, PT, PT, R0, 0x1, RZ ;  /* 0x000000010010e810 */ /* 0x000fca0007ffe0ff */
[----:B------:R-:W-:Y:S01]  /*0800*/  @!P1 IMAD.MOV R16, RZ, RZ, R0 ;  /* 0x000000ffff109224 */ /* 0x000fe200078e0200 */
[----:B------:R-:W-:Y:S02]  /*0810*/  ISETP.NE.AND P1, PT, R9, RZ, PT ;  /* 0x000000ff0900720c */ /* 0x000fe40003f25270 */
[----:B------:R-:W-:Y:S02]  /*0820*/  FSETP.GT.OR P2, PT, R25, R5, P5 ;  /* 0x000000051900720b */ /* 0x000fe40002f44400 */
[----:B------:R-:W-:-:S05]  /*0830*/  @!P6 MOV R0, R16 ;  /* 0x000000100000e202 */ /* 0x000fca0000000f00 */
[----:B------:R-:W-:-:S06]  /*0840*/  @!P5 VIADD R16, R0, 0x1 ;  /* 0x000000010010d836 */ /* 0x000fcc0000000000 */
[----:B------:R-:W-:-:S04]  /*0850*/  @!P2 IMAD.MOV R16, RZ, RZ, R0 ;  /* 0x000000ffff10a224 */ /* 0x000fc800078e0200 */
[----:B------:R-:W-:Y:S01]  /*0860*/  @!P5 IMAD.MOV.U32 R0, RZ, RZ, R16 ;  /* 0x000000ffff00d224 */ /* 0x000fe200078e0010 */
[----:B------:R-:W-:Y:S06]  /*0870*/  @P1 BRA `(.L_x_2) ;  /* 0xfffffff800b41947 */ /* 0x000fec000383ffff */
.L_x_1:
[----:B------:R-:W-:Y:S05]  /*0880*/  @!P0 BRA `(.L_x_0) ;  /* 0x00000004007c8947 */ /* 0x000fea0003800000 */
[----:B------:R-:W-:Y:S02]  /*0890*/  ISETP.GE.U32.AND P1, PT, R7, 0x4, PT ;  /* 0x000000040700780c */ /* 0x000fe40003f26070 */
[----:B------:R-:W-:-:S04]  /*08a0*/  LOP3.LUT R19, R4, 0x3, RZ, 0xc0, !PT ;  /* 0x0000000304137812 */ /* 0x000fc800078ec0ff */
[----:B------:R-:W-:-:S07]  /*08b0*/  ISETP.NE.AND P0, PT, R19, RZ, PT ;  /* 0x000000ff1300720c */ /* 0x000fce0003f05270 */
[----:B------:R-:W-:Y:S06]  /*08c0*/  @!P1 BRA `(.L_x_3) ;  /* 0x0000000000b89947 */ /* 0x000fec0003800000 */
[----:B------:R-:W0:Y:S01]  /*08d0*/  LDCU UR6, c[0x0][0x38c] ;  /* 0x00007180ff0677ac */ /* 0x000e220008000800 */
[----:B-1----:R-:W-:-:S05]  /*08e0*/  IMAD R17, R8, R3, R6 ;  /* 0x0000000308117224 */ /* 0x002fca00078e0206 */
[----:B------:R-:W-:-:S05]  /*08f0*/  IADD3 R15, PT, PT, R17, R3, RZ ;  /* 0x00000003110f7210 */ /* 0x000fca0007ffe0ff */
[----:B------:R-:W-:-:S05]  /*0900*/  IMAD.IADD R9, R15, 0x1, R3 ;  /* 0x000000010f097824 */ /* 0x000fca00078e0203 */
[----:B------:R-:W-:Y:S02]  /*0910*/  IADD3 R7, PT, PT, R9, R3, RZ ;  /* 0x0000000309077210 */ /* 0x000fe40007ffe0ff */
[----:B0-----:R-:W-:Y:S02]  /*0920*/  ISETP.GE.U32.AND P5, PT, R17, UR6, PT ;  /* 0x0000000611007c0c */ /* 0x001fe4000bfa6070 */
[----:B------:R-:W-:Y:S02]  /*0930*/  ISETP.GE.U32.AND P3, PT, R15, UR6, PT ;  /* 0x000000060f007c0c */ /* 0x000fe4000bf66070 */
[----:B------:R-:W-:Y:S02]  /*0940*/  ISETP.GE.U32.AND P2, PT, R9, UR6, PT ;  /* 0x0000000609007c0c */ /* 0x000fe4000bf46070 */
[----:B------:R-:W-:-:S07]  /*0950*/  ISETP.GE.U32.AND P1, PT, R7, UR6, PT ;  /* 0x0000000607007c0c */ /* 0x000fce000bf26070 */
[----:B------:R-:W0:Y:S08]  /*0960*/  @!P5 LDC R14, c[0x0][0x388] ;  /* 0x0000e200ff0edb82 */ /* 0x000e300000000800 */
[----:B------:R-:W1:Y:S08]  /*0970*/  @!P5 LDC.64 R10, c[0x0][0x380] ;  /* 0x0000e000ff0adb82 */ /* 0x000e700000000a00 */
[----:B------:R-:W2:Y:S08]  /*0980*/  @!P3 LDC R20, c[0x0][0x388] ;  /* 0x0000e200ff14bb82 */ /* 0x000eb00000000800 */
[----:B------:R-:W3:Y:S01]  /*0990*/  @!P3 LDC.64 R12, c[0x0][0x380] ;  /* 0x0000e000ff0cbb82 */ /* 0x000ee20000000a00 */
[----:B0-----:R-:W-:-:S07]  /*09a0*/  @!P5 IMAD R17, R2, R14, R17 ;  /* 0x0000000e0211d224 */ /* 0x001fce00078e0211 */
[----:B------:R-:W0:Y:S01]  /*09b0*/  @!P2 LDC R18, c[0x0][0x388] ;  /* 0x0000e200ff12ab82 */ /* 0x000e220000000800 */
[----:B-1----:R-:W-:-:S06]  /*09c0*/  @!P5 IMAD.WIDE.U32 R16, R17, 0x4, R10 ;  /* 0x000000041110d825 */ /* 0x002fcc00078e000a */
[----:B------:R-:W4:Y:S01]  /*09d0*/  @!P5 LDG.E R16, desc[UR4][R16.64] ;  /* 0x000000041010d981 */ /* 0x000f22000c1e1900 */
[----:B------:R-:W1:Y:S01]  /*09e0*/  @!P2 LDC.64 R10, c[0x0][0x380] ;  /* 0x0000e000ff0aab82 */ /* 0x000e620000000a00 */
[----:B--2---:R-:W-:-:S07]  /*09f0*/  @!P3 IMAD R15, R2, R20, R15 ;  /* 0x00000014020fb224 */ /* 0x004fce00078e020f */
[----:B------:R-:W2:Y:S01]  /*0a00*/  @!P1 LDC R20, c[0x0][0x388] ;  /* 0x0000e200ff149b82 */ /* 0x000ea20000000800 */
[----:B---3--:R-:W-:-:S06]  /*0a10*/  @!P3 IMAD.WIDE.U32 R14, R15, 0x4, R12 ;  /* 0x000000040f0eb825 */ /* 0x008fcc00078e000c */
[----:B------:R-:W3:Y:S01]  /*0a20*/  @!P3 LDG.E R14, desc[UR4][R14.64] ;  /* 0x000000040e0eb981 */ /* 0x000ee2000c1e1900 */
[----:B------:R-:W2:Y:S01]  /*0a30*/  @!P1 LDC.64 R12, c[0x0][0x380] ;  /* 0x0000e000ff0c9b82 */ /* 0x000ea20000000a00 */
[----:B0-----:R-:W-:-:S04]  /*0a40*/  @!P2 IMAD R9, R2, R18, R9 ;  /* 0x000000120209a224 */ /* 0x001fc800078e0209 */
[----:B-1----:R-:W-:-:S06]  /*0a50*/  @!P2 IMAD.WIDE.U32 R10, R9, 0x4, R10 ;  /* 0x00000004090aa825 */ /* 0x002fcc00078e000a */
[----:B------:R-:W3:Y:S01]  /*0a60*/  @!P2 LDG.E R10, desc[UR4][R10.64] ;  /* 0x000000040a0aa981 */ /* 0x000ee2000c1e1900 */
[----:B--2---:R-:W-:-:S04]  /*0a70*/  @!P1 IMAD R7, R2, R20, R7 ;  /* 0x0000001402079224 */ /* 0x004fc800078e0207 */
[----:B------:R-:W-:-:S06]  /*0a80*/  @!P1 IMAD.WIDE.U32 R12, R7, 0x4, R12 ;  /* 0x00000004070c9825 */ /* 0x000fcc00078e000c */
[----:B------:R-:W2:Y:S01]  /*0a90*/  @!P1 LDG.E R12, desc[UR4][R12.64] ;  /* 0x000000040c0c9981 */ /* 0x000ea2000c1e1900 */
[----:B------:R-:W-:Y:S01]  /*0aa0*/  @!P5 VIADD R7, R0, 0x1 ;  /* 0x000000010007d836 */ /* 0x000fe20000000000 */
[----:B------:R-:W-:Y:S02]  /*0ab0*/  IADD3 R8, PT, PT, R8, 0x4, RZ ;  /* 0x0000000408087810 */ /* 0x000fe40007ffe0ff */
[----:B----45:R-:W-:-:S13]  /*0ac0*/  FSETP.GT.OR P6, PT, R16, R5, P5 ;  /* 0x000000051000720b */ /* 0x030fda0002fc4400 */
[----:B------:R-:W-:Y:S02]  /*0ad0*/  @!P6 IADD3 R7, PT, PT, R0, RZ, RZ ;  /* 0x000000ff0007e210 */ /* 0x000fe40007ffe0ff */
[----:B---3--:R-:W-:-:S03]  /*0ae0*/  FSETP.GT.OR P4, PT, R14, R5, P3 ;  /* 0x000000050e00720b */ /* 0x008fc60001f84400 */
[----:B------:R-:W-:-:S05]  /*0af0*/  @!P5 IMAD.MOV.U32 R0, RZ, RZ, R7 ;  /* 0x000000ffff00d224 */ /* 0x000fca00078e0007 */
[----:B------:R-:W-:-:S05]  /*0b00*/  @!P3 IADD3 R7, PT, PT, R0, 0x1, RZ ;  /* 0x000000010007b810 */ /* 0x000fca0007ffe0ff */
[----:B------:R-:W-:Y:S01]  /*0b10*/  @!P4 IMAD.MOV R7, RZ, RZ, R0 ;  /* 0x000000ffff07c224 */ /* 0x000fe200078e0200 */
[----:B------:R-:W-:-:S04]  /*0b20*/  FSETP.GT.OR P5, PT, R10, R5, P2 ;  /* 0x000000050a00720b */ /* 0x000fc800017a4400 */
[----:B------:R-:W-:-:S05]  /*0b30*/  @!P3 MOV R0, R7 ;  /* 0x000000070000b202 */ /* 0x000fca0000000f00 */
[----:B------:R-:W-:-:S04]  /*0b40*/  @!P2 VIADD R7, R0, 0x1 ;  /* 0x000000010007a836 */ /* 0x000fc80000000000 */
[----:B------:R-:W-:Y:S02]  /*0b50*/  @!P5 IADD3 R7, PT, PT, R0, RZ, RZ ;  /* 0x000000ff0007d210 */ /* 0x000fe40007ffe0ff */
[----:B--2---:R-:W-:-:S03]  /*0b60*/  FSETP.GT.OR P3, PT, R12, R5, P1 ;  /* 0x000000050c00720b */ /* 0x004fc60000f64400 */
[----:B------:R-:W-:-:S05]  /*0b70*/  @!P2 IMAD.MOV.U32 R0, RZ, RZ, R7 ;  /* 0x000000ffff00a224 */ /* 0x000fca00078e0007 */
[----:B------:R-:W-:-:S05]  /*0b80*/  @!P1 IADD3 R7, PT, PT, R0, 0x1, RZ ;  /* 0x0000000100079810 */ /* 0x000fca0007ffe0ff */
[----:B------:R-:W-:-:S04]  /*0b90*/  @!P3 IMAD.MOV R7, RZ, RZ, R0 ;  /* 0x000000ffff07b224 */ /* 0x000fc800078e0200 */
[----:B------:R-:W-:-:S07]  /*0ba0*/  @!P1 IMAD.MOV.U32 R0, RZ, RZ, R7 ;  /* 0x000000ffff009224 */ /* 0x000fce00078e0007 */
.L_x_3:
[----:B------:R-:W-:Y:S05]  /*0bb0*/  @!P0 BRA `(.L_x_0) ;  /* 0x0000000000b08947 */ /* 0x000fea0003800000 */
[----:B------:R-:W-:Y:S02]  /*0bc0*/  ISETP.NE.AND P0, PT, R19, 0x1, PT ;  /* 0x000000011300780c */ /* 0x000fe40003f05270 */
[----:B------:R-:W-:-:S04]  /*0bd0*/  LOP3.LUT R4, R4, 0x1, RZ, 0xc0, !PT ;  /* 0x0000000104047812 */ /* 0x000fc800078ec0ff */
[----:B------:R-:W-:-:S07]  /*0be0*/  ISETP.NE.U32.AND P2, PT, R4, 0x1, PT ;  /* 0x000000010400780c */ /* 0x000fce0003f45070 */
[----:B------:R-:W-:Y:S06]  /*0bf0*/  @!P0 BRA `(.L_x_4) ;  /* 0x0000000000608947 */ /* 0x000fec0003800000 */
[----:B------:R-:W0:Y:S01]  /*0c00*/  LDCU UR6, c[0x0][0x38c] ;  /* 0x00007180ff0677ac */ /* 0x000e220008000800 */
[----:B-1----:R-:W-:-:S05]  /*0c10*/  IMAD R7, R8, R3, R6 ;  /* 0x0000000308077224 */ /* 0x002fca00078e0206 */
[C---:B------:R-:W-:Y:S02]  /*0c20*/  IADD3 R9, PT, PT, R7.reuse, R3, RZ ;  /* 0x0000000307097210 */ /* 0x040fe40007ffe0ff */
[----:B0-----:R-:W-:Y:S02]  /*0c30*/  ISETP.GE.U32.AND P0, PT, R7, UR6, PT ;  /* 0x0000000607007c0c */ /* 0x001fe4000bf06070 */
[----:B------:R-:W-:-:S11]  /*0c40*/  ISETP.GE.U32.AND P1, PT, R9, UR6, PT ;  /* 0x0000000609007c0c */ /* 0x000fd6000bf26070 */
[----:B------:R-:W0:Y:S08]  /*0c50*/  @!P0 LDC R4, c[0x0][0x388] ;  /* 0x0000e200ff048b82 */ /* 0x000e300000000800 */
[----:B------:R-:W1:Y:S08]  /*0c60*/  @!P0 LDC.64 R12, c[0x0][0x380] ;  /* 0x0000e000ff0c8b82 */ /* 0x000e700000000a00 */
[----:B------:R-:W2:Y:S08]  /*0c70*/  @!P1 LDC R14, c[0x0][0x388] ;  /* 0x0000e200ff0e9b82 */ /* 0x000eb00000000800 */
[----:B------:R-:W3:Y:S01]  /*0c80*/  @!P1 LDC.64 R10, c[0x0][0x380] ;  /* 0x0000e000ff0a9b82 */ /* 0x000ee20000000a00 */
[----:B0-----:R-:W-:-:S04]  /*0c90*/  @!P0 IMAD R7, R2, R4, R7 ;  /* 0x0000000402078224 */ /* 0x001fc800078e0207 */
[----:B-1----:R-:W-:-:S06]  /*0ca0*/  @!P0 IMAD.WIDE.U32 R12, R7, 0x4, R12 ;  /* 0x00000004070c8825 */ /* 0x002fcc00078e000c */
[----:B------:R-:W4:Y:S01]  /*0cb0*/  @!P0 LDG.E R12, desc[UR4][R12.64] ;  /* 0x000000040c0c8981 */ /* 0x000f22000c1e1900 */
[----:B--2---:R-:W-:-:S04]  /*0cc0*/  @!P1 IMAD R7, R2, R14, R9 ;  /* 0x0000000e02079224 */ /* 0x004fc800078e0209 */
[----:B---3--:R-:W-:-:S06]  /*0cd0*/  @!P1 IMAD.WIDE.U32 R10, R7, 0x4, R10 ;  /* 0x00000004070a9825 */ /* 0x008fcc00078e000a */
[----:B------:R-:W2:Y:S01]  /*0ce0*/  @!P1 LDG.E R10, desc[UR4][R10.64] ;  /* 0x000000040a0a9981 */ /* 0x000ea2000c1e1900 */
[----:B------:R-:W-:Y:S01]  /*0cf0*/  @!P0 VIADD R4, R0, 0x1 ;  /* 0x0000000100048836 */ /* 0x000fe20000000000 */
[----:B------:R-:W-:Y:S02]  /*0d00*/  IADD3 R8, PT, PT, R8, 0x2, RZ ;  /* 0x0000000208087810 */ /* 0x000fe40007ffe0ff */
[----:B----45:R-:W-:-:S13]  /*0d10*/  FSETP.GT.OR P3, PT, R12, R5, P0 ;  /* 0x000000050c00720b */ /* 0x030fda0000764400 */
[----:B------:R-:W-:Y:S02]  /*0d20*/  @!P3 IADD3 R4, PT, PT, R0, RZ, RZ ;  /* 0x000000ff0004b210 */ /* 0x000fe40007ffe0ff */
[----:B--2---:R-:W-:-:S03]  /*0d30*/  FSETP.GT.OR P4, PT, R10, R5, P1 ;  /* 0x000000050a00720b */ /* 0x004fc60000f84400 */
[----:B------:R-:W-:-:S05]  /*0d40*/  @!P0 IMAD.MOV.U32 R0, RZ, RZ, R4 ;  /* 0x000000ffff008224 */ /* 0x000fca00078e0004 */
[----:B------:R-:W-:-:S05]  /*0d50*/  @!P1 IADD3 R4, PT, PT, R0, 0x1, RZ ;  /* 0x0000000100049810 */ /* 0x000fca0007ffe0ff */
[----:B------:R-:W-:-:S04]  /*0d60*/  @!P4 IMAD.MOV R4, RZ, RZ, R0 ;  /* 0x000000ffff04c224 */ /* 0x000fc800078e0200 */
[----:B------:R-:W-:-:S07]  /*0d70*/  @!P1 IMAD.MOV.U32 R0, RZ, RZ, R4 ;  /* 0x000000ffff009224 */ /* 0x000fce00078e0004 */
.L_x_4:
[----:B------:R-:W-:Y:S05]  /*0d80*/  @P2 BRA `(.L_x_0) ;  /* 0x00000000003c2947 */ /* 0x000fea0003800000 */
[----:B------:R-:W0:Y:S01]  /*0d90*/  LDCU UR6, c[0x0][0x38c] ;  /* 0x00007180ff0677ac */ /* 0x000e220008000800 */
[----:B-1----:R-:W-:Y:S01]  /*0da0*/  IMAD R9, R3, R8, R6 ;  /* 0x0000000803097224 */ /* 0x002fe200078e0206 */
[----:B------:R-:W-:Y:S04]  /*0db0*/  BSSY.RECONVERGENT B0, `(.L_x_0) ;  /* 0x000000c000007945 */ /* 0x000fe80003800200 */
[----:B0-----:R-:W-:-:S13]  /*0dc0*/  ISETP.GE.U32.AND P0, PT, R9, UR6, PT ;  /* 0x0000000609007c0c */ /* 0x001fda000bf06070 */
[----:B------:R-:W-:Y:S05]  /*0dd0*/  @P0 BRA `(.L_x_5) ;  /* 0x0000000000240947 */ /* 0x000fea0003800000 */
[----:B------:R-:W0:Y:S01]  /*0de0*/  LDC.64 R6, c[0x0][0x380] ;  /* 0x0000e000ff067b82 */ /* 0x000e220000000a00 */
[----:B------:R-:W1:Y:S02]  /*0df0*/  LDCU UR6, c[0x0][0x388] ;  /* 0x00007100ff0677ac */ /* 0x000e640008000800 */
[----:B-1----:R-:W-:-:S04]  /*0e00*/  IMAD R9, R2, UR6, R9 ;  /* 0x0000000602097c24 */ /* 0x002fc8000f8e0209 */
[----:B0-----:R-:W-:-:S06]  /*0e10*/  IMAD.WIDE.U32 R6, R9, 0x4, R6 ;  /* 0x0000000409067825 */ /* 0x001fcc00078e0006 */
[----:B------:R-:W2:Y:S01]  /*0e20*/  LDG.E R6, desc[UR4][R6.64] ;  /* 0x0000000406067981 */ /* 0x000ea2000c1e1900 */
[----:B------:R-:W-:Y:S02]  /*0e30*/  IADD3 R4, PT, PT, R0, 0x1, RZ ;  /* 0x0000000100047810 */ /* 0x000fe40007ffe0ff */
[----:B--2--5:R-:W-:-:S13]  /*0e40*/  FSETP.GT.AND P0, PT, R6, R5, PT ;  /* 0x000000050600720b */ /* 0x024fda0003f04000 */
[----:B------:R-:W-:-:S05]  /*0e50*/  @!P0 IMAD.MOV R4, RZ, RZ, R0 ;  /* 0x000000ffff048224 */ /* 0x000fca00078e0200 */
[----:B------:R-:W-:-:S07]  /*0e60*/  MOV R0, R4 ;  /* 0x0000000400007202 */ /* 0x000fce0000000f00 */
.L_x_5:
[----:B------:R-:W-:Y:S05]  /*0e70*/  BSYNC.RECONVERGENT B0 ;  /* 0x0000000000007941 */ /* 0x000fea0003800200 */
.L_x_0:
[----:B-1----:R-:W0:Y:S01]  /*0e80*/  S2R R6, SR_TID.X ;  /* 0x0000000000067919 */ /* 0x002e220000002100 */
[----:B-----5:R-:W1:Y:S01]  /*0e90*/  LDC.64 R4, c[0x0][0x3a0] ;  /* 0x0000e800ff047b82 */ /* 0x020e620000000a00 */
[----:B0-----:R-:W-:-:S04]  /*0ea0*/  IMAD R3, R2, R3, R6 ;  /* 0x0000000302037224 */ /* 0x001fc800078e0206 */
[----:B-1----:R-:W-:-:S05]  /*0eb0*/  IMAD.WIDE.U32 R2, R3, 0x4, R4 ;  /* 0x0000000403027825 */ /* 0x002fca00078e0004 */
[----:B------:R-:W-:Y:S01]  /*0ec0*/  STG.E desc[UR4][R2.64], R0 ;  /* 0x0000000002007986 */ /* 0x000fe2000c101904 */
[----:B------:R-:W-:Y:S05]  /*0ed0*/  EXIT ;  /* 0x000000000000794d */ /* 0x000fea0003800000 */
.L_x_6:
[----:B------:R-:W-:-:S00]  /*0ee0*/  BRA `(.L_x_6) ;  /* 0xfffffffc00fc7947 */ /* 0x000fc0000383ffff */
[----:B------:R-:W-:-:S00]  /*0ef0*/  NOP ;  /* 0x0000000000007918 */ /* 0x000fc00000000000 */
        /* <DEDUP_REMOVED lines=8> */
.L_x_42:


//--------------------- .text._Z8nlargestPKfjjjPfPj --------------------------
	.section	.text._Z8nlargestPKfjjjPfPj,"ax",@progbits
	.align	128
        .global         _Z8nlargestPKfjjjPfPj
        .type           _Z8nlargestPKfjjjPfPj,@function
        .size           _Z8nlargestPKfjjjPfPj,(.L_x_43 - _Z8nlargestPKfjjjPfPj)
        .other          _Z8nlargestPKfjjjPfPj,@"STO_CUDA_ENTRY STV_DEFAULT"
_Z8nlargestPKfjjjPfPj:
.text._Z8nlargestPKfjjjPfPj:
[----:B------:R-:W-:Y:S01]  /*0000*/  LDC R1, c[0x0][0x37c] ;  /* 0x0000df00ff017b82 */ /* 0x000fe20000000800 */
[----:B------:R-:W0:Y:S01]  /*0010*/  S2R R5, SR_CTAID.Y ;  /* 0x0000000000057919 */ /* 0x000e220000002600 */
[----:B------:R-:W0:Y:S02]  /*0020*/  LDCU UR4, c[0x0][0x38c] ;  /* 0x00007180ff0477ac */ /* 0x000e240008000800 */
[----:B0-----:R-:W-:-:S13]  /*0030*/  ISETP.GE.U32.AND P0, PT, R5, UR4, PT ;  /* 0x0000000405007c0c */ /* 0x001fda000bf06070 */
[----:B------:R-:W-:Y:S05]  /*0040*/  @P0 EXIT ;  /* 0x000000000000094d */ /* 0x000fea0003800000 */
[----:B------:R-:W0:Y:S01]  /*0050*/  LDC.64 R12, c[0x0][0x398] ;  /* 0x0000e600ff0c7b82 */ /* 0x000e220000000a00 */
[----:B------:R-:W1:Y:S01]  /*0060*/  LDCU.64 UR10, c[0x0][0x358] ;  /* 0x00006b00ff0a77ac */ /* 0x000e620008000a00 */
[----:B------:R-:W2:Y:S06]  /*0070*/  LDCU UR9, c[0x0][0x390] ;  /* 0x00007200ff0977ac */ /* 0x000eac0008000800 */
[----:B------:R-:W3:Y:S01]  /*0080*/  LDC.64 R2, c[0x0][0x3a0] ;  /* 0x0000e800ff027b82 */ /* 0x000ee20000000a00 */
[----:B0-----:R-:W-:-:S05]  /*0090*/  IMAD.WIDE.U32 R12, R5, 0x4, R12 ;  /* 0x00000004050c7825 */ /* 0x001fca00078e000c */
[----:B-1----:R0:W5:Y:S01]  /*00a0*/  LDG.E R4, desc[UR10][R12.64] ;  /* 0x0000000a0c047981 */ /* 0x002162000c1e1900 */
[----:B---3--:R-:W-:-:S05]  /*00b0*/  IMAD.WIDE.U32 R2, R5, 0x4, R2 ;  /* 0x0000000405027825 */ /* 0x008fca00078e0002 */
[----:B------:R0:W5:Y:S01]  /*00c0*/  LDG.E R0, desc[UR10][R2.64] ;  /* 0x0000000a02007981 */ /* 0x000162000c1e1900 */
[----:B--2---:R-:W-:-:S09]  /*00d0*/  UISETP.NE.AND UP0, UPT, UR9, URZ, UPT ;  /* 0x000000ff0900728c */ /* 0x004fd2000bf05270 */
[----:B0-----:R-:W-:Y:S05]  /*00e0*/  BRA.U !UP0, `(.L_x_7) ;  /* 0x0000000508087547 */ /* 0x001fea000b800000 */
[----:B------:R-:W-:Y:S02]  /*00f0*/  UISETP.GE.U32.AND UP1, UPT, UR9, 0x10, UPT ;  /* 0x000000100900788c */ /* 0x000fe4000bf26070 */
[----:B------:R-:W-:Y:S01]  /*0100*/  ULOP3.LUT UR7, UR9, 0xf, URZ, 0xc0, !UPT ;  /* 0x0000000f09077892 */ /* 0x000fe2000f8ec0ff */
[----:B------:R-:W-:-:S03]  /*0110*/  UMOV UR4, URZ ;  /* 0x000000ff00047c82 */ /* 0x000fc60008000000 */
[----:B------:R-:W-:-:S03]  /*0120*/  UISETP.NE.AND UP0, UPT, UR7, URZ, UPT ;  /* 0x000000ff0700728c */ /* 0x000fc6000bf05270 */
[----:B------:R-:W-:Y:S08]  /*0130*/  BRA.U !UP1, `(.L_x_8) ;  /* 0x0000000109487547 */ /* 0x000ff0000b800000 */
[----:B------:R-:W0:Y:S01]  /*0140*/  S2UR UR6, SR_CgaCtaId ;  /* 0x00000000000679c3 */ /* 0x000e220000008800 */
[----:B------:R-:W-:Y:S01]  /*0150*/  UMOV UR5, 0x400 ;  /* 0x0000040000057882 */ /* 0x000fe20000000000 */
[----:B------:R-:W-:Y:S01]  /*0160*/  ULOP3.LUT UR4, UR9, 0xfffffff0, URZ, 0xc0, !UPT ;  /* 0xfffffff009047892 */ /* 0x000fe2000f8ec0ff */
[----:B------:R-:W-:Y:S02]  /*0170*/  IMAD.MOV.U32 R8, RZ, RZ, -0x800000 ;  /* 0xff800000ff087424 */ /* 0x000fe400078e00ff */
[----:B------:R-:W-:Y:S02]  /*0180*/  IMAD.MOV.U32 R9, RZ, RZ, -0x800000 ;  /* 0xff800000ff097424 */ /* 0x000fe400078e00ff */
[----:B------:R-:W-:Y:S02]  /*0190*/  IMAD.MOV.U32 R10, RZ, RZ, -0x800000 ;  /* 0xff800000ff0a7424 */ /* 0x000fe400078e00ff */
[----:B------:R-:W-:Y:S01]  /*01a0*/  IMAD.MOV.U32 R11, RZ, RZ, -0x800000 ;  /* 0xff800000ff0b7424 */ /* 0x000fe200078e00ff */
[----:B0-----:R-:W-:-:S02]  /*01b0*/  ULEA UR5, UR6, UR5, 0x18 ;  /* 0x0000000506057291 */ /* 0x001fc4000f8ec0ff */
[----:B------:R-:W-:Y:S02]  /*01c0*/  UIADD3 UR6, UPT, UPT, -UR4, URZ, URZ ;  /* 0x000000ff04067290 */ /* 0x000fe4000fffe1ff */
[----:B------:R-:W-:-:S12]  /*01d0*/  UIADD3 UR5, UPT, UPT, UR5, 0x20, URZ ;  /* 0x0000002005057890 */ /* 0x000fd8000fffe0ff */
.L_x_9:
[----:B------:R-:W-:Y:S01]  /*01e0*/  UIADD3 UR6, UPT, UPT, UR6, 0x10, URZ ;  /* 0x0000001006067890 */ /* 0x000fe2000fffe0ff */
[----:B0-----:R0:W-:Y:S03]  /*01f0*/  STS.128 [UR5+-0x20], R8 ;  /* 0xffffe008ff007988 */ /* 0x0011e60008000c05 */
[----:B------:R-:W-:Y:S01]  /*0200*/  UISETP.NE.AND UP1, UPT, UR6, URZ, UPT ;  /* 0x000000ff0600728c */ /* 0x000fe2000bf25270 */
[----:B------:R0:W-:Y:S04]  /*0210*/  STS.128 [UR5+-0x10], R8 ;  /* 0xfffff008ff007988 */ /* 0x0001e80008000c05 */
[----:B------:R0:W-:Y:S04]  /*0220*/  STS.128 [UR5], R8 ;  /* 0x00000008ff007988 */ /* 0x0001e80008000c05 */
[----:B------:R0:W-:Y:S01]  /*0230*/  STS.128 [UR5+0x10], R8 ;  /* 0x00001008ff007988 */ /* 0x0001e20008000c05 */
[----:B------:R-:W-:Y:S01]  /*0240*/  UIADD3 UR5, UPT, UPT, UR5, 0x40, URZ ;  /* 0x0000004005057890 */ /* 0x000fe2000fffe0ff */
[----:B------:R-:W-:Y:S11]  /*0250*/  BRA.U UP1, `(.L_x_9) ;  /* 0xfffffffd01e07547 */ /* 0x000ff6000b83ffff */
.L_x_8:
[----:B------:R-:W-:Y:S05]  /*0260*/  BRA.U !UP0, `(.L_x_7) ;  /* 0x0000000108a87547 */ /* 0x000fea000b800000 */
[----:B------:R-:W-:Y:S02]  /*0270*/  UISETP.GE.U32.AND UP0, UPT, UR7, 0x8, UPT ;  /* 0x000000080700788c */ /* 0x000fe4000bf06070 */
[----:B------:R-:W-:-:S04]  /*0280*/  ULOP3.LUT UR8, UR9, 0x7, URZ, 0xc0, !UPT ;  /* 0x0000000709087892 */ /* 0x000fc8000f8ec0ff */
[----:B------:R-:W-:-:S03]  /*0290*/  UISETP.NE.AND UP1, UPT, UR8, URZ, UPT ;  /* 0x000000ff0800728c */ /* 0x000fc6000bf25270 */
[----:B------:R-:W-:Y:S08]  /*02a0*/  BRA.U !UP0, `(.L_x_10) ;  /* 0x00000001082c7547 */ /* 0x000ff0000b800000 */
[----:B------:R-:W1:Y:S01]  /*02b0*/  S2UR UR6, SR_CgaCtaId ;  /* 0x00000000000679c3 */ /* 0x000e620000008800 */
[----:B------:R-:W-:Y:S01]  /*02c0*/  UMOV UR5, 0x400 ;  /* 0x0000040000057882 */ /* 0x000fe20000000000 */
[----:B0-----:R-:W-:Y:S02]  /*02d0*/  IMAD.MOV.U32 R8, RZ, RZ, -0x800000 ;  /* 0xff800000ff087424 */ /* 0x001fe400078e00ff */
[----:B------:R-:W-:Y:S02]  /*02e0*/  IMAD.MOV.U32 R9, RZ, RZ, -0x800000 ;  /* 0xff800000ff097424 */ /* 0x000fe400078e00ff */
[----:B------:R-:W-:Y:S02]  /*02f0*/  IMAD.MOV.U32 R10, RZ, RZ, -0x800000 ;  /* 0xff800000ff0a7424 */ /* 0x000fe400078e00ff */
[----:B------:R-:W-:Y:S01]  /*0300*/  IMAD.MOV.U32 R11, RZ, RZ, -0x800000 ;  /* 0xff800000ff0b7424 */ /* 0x000fe200078e00ff */
[----:B-1----:R-:W-:-:S04]  /*0310*/  ULEA UR5, UR6, UR5, 0x18 ;  /* 0x0000000506057291 */ /* 0x002fc8000f8ec0ff */
[----:B------:R-:W-:Y:S02]  /*0320*/  ULEA UR5, UR4, UR5, 0x2 ;  /* 0x0000000504057291 */ /* 0x000fe4000f8e10ff */
[----:B------:R-:W-:-:S07]  /*0330*/  UIADD3 UR4, UPT, UPT, UR4, 0x8, URZ ;  /* 0x0000000804047890 */ /* 0x000fce000fffe0ff */
[----:B------:R1:W-:Y:S04]  /*0340*/  STS.128 [UR5], R8 ;  /* 0x00000008ff007988 */ /* 0x0003e80008000c05 */
[----:B------:R1:W-:Y:S02]  /*0350*/  STS.128 [UR5+0x10], R8 ;  /* 0x00001008ff007988 */ /* 0x0003e40008000c05 */
.L_x_10:
[----:B------:R-:W-:Y:S05]  /*0360*/  BRA.U !UP1, `(.L_x_7) ;  /* 0x0000000109687547 */ /* 0x000fea000b800000 */
[----:B------:R-:W-:Y:S02]  /*0370*/  UISETP.GE.U32.AND UP0, UPT, UR8, 0x4, UPT ;  /* 0x000000040800788c */ /* 0x000fe4000bf06070 */
[----:B------:R-:W-:-:S04]  /*0380*/  ULOP3.LUT UR5, UR9, 0x3, URZ, 0xc0, !UPT ;  /* 0x0000000309057892 */ /* 0x000fc8000f8ec0ff */
[----:B------:R-:W-:-:S03]  /*0390*/  UISETP.NE.AND UP1, UPT, UR5, URZ, UPT ;  /* 0x000000ff0500728c */ /* 0x000fc6000bf25270 */
[----:B------:R-:W-:Y:S08]  /*03a0*/  BRA.U !UP0, `(.L_x_11) ;  /* 0x0000000108287547 */ /* 0x000ff0000b800000 */
[----:B------:R-:W2:Y:S01]  /*03b0*/  S2UR UR7, SR_CgaCtaId ;  /* 0x00000000000779c3 */ /* 0x000ea20000008800 */
[----:B------:R-:W-:Y:S01]  /*03c0*/  UMOV UR6, 0x400 ;  /* 0x0000040000067882 */ /* 0x000fe20000000000 */
[----:B01----:R-:W-:Y:S02]  /*03d0*/  IMAD.MOV.U32 R8, RZ, RZ, -0x800000 ;  /* 0xff800000ff087424 */ /* 0x003fe400078e00ff */
[----:B------:R-:W-:Y:S02]  /*03e0*/  IMAD.MOV.U32 R9, RZ, RZ, -0x800000 ;  /* 0xff800000ff097424 */ /* 0x000fe400078e00ff */
[----:B------:R-:W-:Y:S02]  /*03f0*/  IMAD.MOV.U32 R10, RZ, RZ, -0x800000 ;  /* 0xff800000ff0a7424 */ /* 0x000fe400078e00ff */
[----:B------:R-:W-:Y:S01]  /*0400*/  IMAD.MOV.U32 R11, RZ, RZ, -0x800000 ;  /* 0xff800000ff0b7424 */ /* 0x000fe200078e00ff */
[----:B--2---:R-:W-:-:S04]  /*0410*/  ULEA UR6, UR7, UR6, 0x18 ;  /* 0x0000000607067291 */ /* 0x004fc8000f8ec0ff */
[----:B------:R-:W-:Y:S02]  /*0420*/  ULEA UR6, UR4, UR6, 0x2 ;  /* 0x0000000604067291 */ /* 0x000fe4000f8e10ff */
[----:B------:R-:W-:-:S07]  /*0430*/  UIADD3 UR4, UPT, UPT, UR4, 0x4, URZ ;  /* 0x0000000404047890 */ /* 0x000fce000fffe0ff */
[----:B------:R2:W-:Y:S05]  /*0440*/  STS.128 [UR6], R8 ;  /* 0x00000008ff007988 */ /* 0x0005ea0008000c06 */
.L_x_11:
[----:B------:R-:W-:Y:S05]  /*0450*/  BRA.U !UP1, `(.L_x_7) ;  /* 0x00000001092c7547 */ /* 0x000fea000b800000 */
[----:B------:R-:W3:Y:S01]  /*0460*/  S2UR UR7, SR_CgaCtaId ;  /* 0x00000000000779c3 */ /* 0x000ee20000008800 */
[----:B------:R-:W-:Y:S01]  /*0470*/  UMOV UR6, 0x400 ;  /* 0x0000040000067882 */ /* 0x000fe20000000000 */
[----:B------:R-:W-:Y:S01]  /*0480*/  IMAD.MOV.U32 R6, RZ, RZ, -0x800000 ;  /* 0xff800000ff067424 */ /* 0x000fe200078e00ff */
[----:B------:R-:W-:Y:S02]  /*0490*/  UIADD3 UR5, UPT, UPT, -UR5, URZ, URZ ;  /* 0x000000ff05057290 */ /* 0x000fe4000fffe1ff */
[----:B---3--:R-:W-:-:S04]  /*04a0*/  ULEA UR6, UR7, UR6, 0x18 ;  /* 0x0000000607067291 */ /* 0x008fc8000f8ec0ff */
[----:B------:R-:W-:-:S12]  /*04b0*/  ULEA UR4, UR4, UR6, 0x2 ;  /* 0x0000000604047291 */ /* 0x000fd8000f8e10ff */
.L_x_12:
[----:B------:R-:W-:Y:S01]  /*04c0*/  UIADD3 UR5, UPT, UPT, UR5, 0x1, URZ ;  /* 0x0000000105057890 */ /* 0x000fe2000fffe0ff */
[----:B------:R3:W-:Y:S01]  /*04d0*/  STS [UR4], R6 ;  /* 0x00000006ff007988 */ /* 0x0007e20008000804 */
[----:B------:R-:W-:Y:S02]  /*04e0*/  UIADD3 UR4, UPT, UPT, UR4, 0x4, URZ ;  /* 0x0000000404047890 */ /* 0x000fe4000fffe0ff */
[----:B------:R-:W-:-:S09]  /*04f0*/  UISETP.NE.AND UP0, UPT, UR5, URZ, UPT ;  /* 0x000000ff0500728c */ /* 0x000fd2000bf05270 */
[----:B---3--:R-:W-:Y:S05]  /*0500*/  BRA.U UP0, `(.L_x_12) ;  /* 0xfffffffd00ec7547 */ /* 0x008fea000b83ffff */
.L_x_7:
[----:B------:R-:W3:Y:S02]  /*0510*/  LDCU UR6, c[0x0][0x388] ;  /* 0x00007100ff0677ac */ /* 0x000ee40008000800 */
[----:B---3--:R-:W-:-:S09]  /*0520*/  UISETP.NE.AND UP0, UPT, UR6, URZ, UPT ;  /* 0x000000ff0600728c */ /* 0x008fd2000bf05270 */
[----:B------:R-:W-:Y:S05]  /*0530*/  BRA.U !UP0, `(.L_x_13) ;  /* 0x0000000d08f87547 */ /* 0x000fea000b800000 */
[----:B------:R-:W-:Y:S01]  /*0540*/  UISETP.GE.U32.AND UP0, UPT, UR9, 0x2, UPT ;  /* 0x000000020900788c */ /* 0x000fe2000bf06070 */
[----:B------:R-:W-:-:S08]  /*0550*/  IMAD R5, R5, UR6, RZ ;  /* 0x0000000605057c24 */ /* 0x000fd0000f8e02ff */
[----:B------:R-:W-:Y:S05]  /*0560*/  BRA.U !UP0, `(.L_x_14) ;  /* 0x00000005087c7547 */ /* 0x000fea000b800000 */
[----:B-----5:R-:W-:Y:S01]  /*0570*/  IMAD.MOV.U32 R6, RZ, RZ, R0 ;  /* 0x000000ffff067224 */ /* 0x020fe200078e0000 */
[----:B------:R-:W-:-:S06]  /*0580*/  UMOV UR4, URZ ;  /* 0x000000ff00047c82 */ /* 0x000fcc0008000000 */
.L_x_19:
[----:B012---:R-:W0:Y:S01]  /*0590*/  LDC.64 R8, c[0x0][0x380] ;  /* 0x0000e000ff087b82 */ /* 0x007e220000000a00 */
[----:B------:R-:W-:-:S04]  /*05a0*/  VIADD R7, R5, UR4 ;  /* 0x0000000405077c36 */ /* 0x000fc80008000000 */
[----:B0-----:R-:W-:-:S05]  /*05b0*/  IMAD.WIDE R8, R7, 0x4, R8 ;  /* 0x0000000407087825 */ /* 0x001fca00078e0208 */
[----:B------:R-:W2:Y:S02]  /*05c0*/  LDG.E R11, desc[UR10][R8.64] ;  /* 0x0000000a080b7981 */ /* 0x000ea4000c1e1900 */
[----:B--2---:R-:W-:-:S13]  /*05d0*/  FSETP.NAN.AND P0, PT, |R11|, |R11|, PT ;  /* 0x4000000b0b00720b */ /* 0x004fda0003f08200 */
[----:B------:R-:W-:Y:S05]  /*05e0*/  @P0 BRA `(.L_x_15) ;  /* 0x0000000400480947 */ /* 0x000fea0003800000 */
[----:B------:R-:W-:-:S13]  /*05f0*/  FSETP.GEU.AND P0, PT, R11, R4, PT ;  /* 0x000000040b00720b */ /* 0x000fda0003f0e000 */
[----:B------:R-:W-:Y:S05]  /*0600*/  @!P0 BRA `(.L_x_16) ;  /* 0x0000000000b08947 */ /* 0x000fea0003800000 */
[----:B------:R-:W-:-:S13]  /*0610*/  FSETP.NEU.AND P0, PT, R11, R4, PT ;  /* 0x000000040b00720b */ /* 0x000fda0003f0d000 */
[----:B------:R-:W-:Y:S05]  /*0620*/  @P0 BRA `(.L_x_15) ;  /* 0x0000000400380947 */ /* 0x000fea0003800000 */
[----:B------:R-:W-:-:S13]  /*0630*/  ISETP.NE.AND P0, PT, R6, RZ, PT ;  /* 0x000000ff0600720c */ /* 0x000fda0003f05270 */
[----:B------:R-:W-:Y:S01]  /*0640*/  @P0 VIADD R6, R6, 0xffffffff ;  /* 0xffffffff06060836 */ /* 0x000fe20000000000 */
[----:B------:R-:W-:Y:S06]  /*0650*/  @P0 BRA `(.L_x_15) ;  /* 0x00000004002c0947 */ /* 0x000fec0003800000 */
[----:B------:R-:W0:Y:S01]  /*0660*/  S2UR UR6, SR_CgaCtaId ;  /* 0x00000000000679c3 */ /* 0x000e220000008800 */
[----:B------:R-:W-:Y:S02]  /*0670*/  UMOV UR5, 0x400 ;  /* 0x0000040000057882 */ /* 0x000fe40000000000 */
[----:B0-----:R-:W-:-:S09]  /*0680*/  ULEA UR5, UR6, UR5, 0x18 ;  /* 0x0000000506057291 */ /* 0x001fd2000f8ec0ff */
[----:B------:R-:W0:Y:S02]  /*0690*/  LDS R6, [UR5] ;  /* 0x00000005ff067984 */ /* 0x000e240008000800 */
[----:B0-----:R-:W-:Y:S01]  /*06a0*/  FSETP.GEU.AND P0, PT, R11, R6, PT ;  /* 0x000000060b00720b */ /* 0x001fe20003f0e000 */
[----:B------:R-:W-:-:S12]  /*06b0*/  IMAD.MOV.U32 R6, RZ, RZ, RZ ;  /* 0x000000ffff067224 */ /* 0x000fd800078e00ff */
[----:B------:R-:W-:Y:S05]  /*06c0*/  @!P0 BRA `(.L_x_15) ;  /* 0x0000000400108947 */ /* 0x000fea0003800000 */
[----:B------:R0:W-:Y:S01]  /*06d0*/  STS [UR5], R11 ;  /* 0x0000000bff007988 */ /* 0x0001e20008000805 */
[----:B------:R-:W1:Y:S01]  /*06e0*/  LDC R17, c[0x0][0x390] ;  /* 0x0000e400ff117b82 */ /* 0x000e620000000800 */
[----:B------:R-:W-:Y:S02]  /*06f0*/  IMAD.MOV.U32 R7, RZ, RZ, RZ ;  /* 0x000000ffff077224 */ /* 0x000fe400078e00ff */
[----:B------:R-:W-:Y:S02]  /*0700*/  IMAD.MOV.U32 R8, RZ, RZ, 0x1 ;  /* 0x00000001ff087424 */ /* 0x000fe400078e00ff */
[----:B------:R-:W-:-:S07]  /*0710*/  IMAD.MOV.U32 R9, RZ, RZ, RZ ;  /* 0x000000ffff097224 */ /* 0x000fce00078e00ff */
.L_x_17:
[----:B------:R-:W-:Y:S01]  /*0720*/  LEA R6, R8, UR5, 0x2 ;  /* 0x0000000508067c11 */ /* 0x000fe2000f8e10ff */
[----:B0-2---:R-:W-:Y:S01]  /*0730*/  VIADD R11, R7, 0x2 ;  /* 0x00000002070b7836 */ /* 0x005fe20000000000 */
[----:B------:R-:W-:-:S04]  /*0740*/  LEA R15, R9, UR5, 0x2 ;  /* 0x00000005090f7c11 */ /* 0x000fc8000f8e10ff */
[----:B------:R-:W-:Y:S01]  /*0750*/  LDS R6, [R6] ;  /* 0x0000000006067984 */ /* 0x000fe20000000800 */
[----:B-1----:R-:W-:-:S03]  /*0760*/  ISETP.GE.U32.AND P1, PT, R11, R17, PT ;  /* 0x000000110b00720c */ /* 0x002fc60003f26070 */
[----:B------:R-:W0:Y:S10]  /*0770*/  LDS R16, [R15] ;  /* 0x000000000f107984 */ /* 0x000e340000000800 */
[----:B------:R-:W-:-:S06]  /*0780*/  @!P1 LEA R7, R7, UR5, 0x2 ;  /* 0x0000000507079c11 */ /* 0x000fcc000f8e10ff */
[----:B------:R-:W-:Y:S01]  /*0790*/  @!P1 LDS R7, [R7+0x8] ;  /* 0x0000080007079984 */ /* 0x000fe20000000800 */
[----:B0-----:R-:W-:Y:S01]  /*07a0*/  FSETP.GEU.AND P0, PT, R6, R16, PT ;  /* 0x000000100600720b */ /* 0x001fe20003f0e000 */
[----:B------:R-:W-:-:S03]  /*07b0*/  IMAD.MOV.U32 R6, RZ, RZ, RZ ;  /* 0x000000ffff067224 */ /* 0x000fc600078e00ff */
[----:B------:R-:W-:-:S04]  /*07c0*/  SEL R10, R8, R9, !P0 ;  /* 0x00000009080a7207 */ /* 0x000fc80004000000 */
[----:B------:R-:W-:-:S06]  /*07d0*/  @!P1 LEA R8, R10, UR5, 0x2 ;  /* 0x000000050a089c11 */ /* 0x000fcc000f8e10ff */
[----:B------:R-:W0:Y:S02]  /*07e0*/  @!P1 LDS R8, [R8] ;  /* 0x0000000008089984 */ /* 0x000e240000000800 */
[----:B0-----:R-:W-:-:S04]  /*07f0*/  @!P1 FSETP.GEU.AND P0, PT, R7, R8, PT ;  /* 0x000000080700920b */ /* 0x001fc80003f0e000 */
[----:B------:R-:W-:-:S04]  /*0800*/  @!P1 SEL R10, R11, R10, !P0 ;  /* 0x0000000a0b0a9207 */ /* 0x000fc80004000000 */
[----:B------:R-:W-:-:S13]  /*0810*/  ISETP.NE.AND P0, PT, R10, R9, PT ;  /* 0x000000090a00720c */ /* 0x000fda0003f05270 */
[----:B------:R-:W-:Y:S05]  /*0820*/  @!P0 BRA `(.L_x_15) ;  /* 0x0000000000b88947 */ /* 0x000fea0003800000 */
[C---:B------:R-:W-:Y:S01]  /*0830*/  LEA R11, R10.reuse, UR5, 0x2 ;  /* 0x000000050a0b7c11 */ /* 0x040fe2000f8e10ff */
[----:B------:R-:W-:Y:S02]  /*0840*/  IMAD.SHL.U32 R7, R10, 0x2, RZ ;  /* 0x000000020a077824 */ /* 0x000fe400078e00ff */
[----:B------:R-:W-:Y:S02]  /*0850*/  IMAD.MOV.U32 R9, RZ, RZ, R10 ;  /* 0x000000ffff097224 */ /* 0x000fe400078e000a */
[----:B------:R-:W0:Y:S01]  /*0860*/  LDS R14, [R11] ;  /* 0x000000000b0e7984 */ /* 0x000e220000000800 */
[----:B------:R-:W-:-:S03]  /*0870*/  VIADD R8, R7, 0x1 ;  /* 0x0000000107087836 */ /* 0x000fc60000000000 */
[----:B------:R2:W-:Y:S02]  /*0880*/  STS [R11], R16 ;  /* 0x000000100b007388 */ /* 0x0005e40000000800 */
[----:B------:R-:W-:Y:S02]  /*0890*/  ISETP.GE.U32.AND P0, PT, R8, R17, PT ;  /* 0x000000110800720c */ /* 0x000fe40003f06070 */
[----:B0-----:R2:W-:Y:S11]  /*08a0*/  STS [R15], R14 ;  /* 0x0000000e0f007388 */ /* 0x0015f60000000800 */
[----:B------:R-:W-:Y:S05]  /*08b0*/  @!P0 BRA `(.L_x_17) ;  /* 0xfffffffc00988947 */ /* 0x000fea000383ffff */
[----:B------:R-:W-:Y:S05]  /*08c0*/  BRA `(.L_x_15) ;  /* 0x0000000000907947 */ /* 0x000fea0003800000 */
.L_x_16:
[----:B------:R-:W0:Y:S01]  /*08d0*/  S2UR UR6, SR_CgaCtaId ;  /* 0x00000000000679c3 */ /* 0x000e220000008800 */
[----:B------:R-:W-:Y:S02]  /*08e0*/  UMOV UR5, 0x400 ;  /* 0x0000040000057882 */ /* 0x000fe40000000000 */
[----:B0-----:R-:W-:-:S09]  /*08f0*/  ULEA UR5, UR6, UR5, 0x18 ;  /* 0x0000000506057291 */ /* 0x001fd2000f8ec0ff */
[----:B------:R-:W0:Y:S02]  /*0900*/  LDS R7, [UR5] ;  /* 0x00000005ff077984 */ /* 0x000e240008000800 */
[----:B0-----:R-:W-:-:S13]  /*0910*/  FSETP.GEU.AND P0, PT, R11, R7, PT ;  /* 0x000000070b00720b */ /* 0x001fda0003f0e000 */
[----:B------:R-:W-:Y:S05]  /*0920*/  @!P0 BRA `(.L_x_15) ;  /* 0x0000000000788947 */ /* 0x000fea0003800000 */
[----:B------:R0:W-:Y:S01]  /*0930*/  STS [UR5], R11 ;  /* 0x0000000bff007988 */ /* 0x0001e20008000805 */
[----:B------:R-:W1:Y:S01]  /*0940*/  LDC R17, c[0x0][0x390] ;  /* 0x0000e400ff117b82 */ /* 0x000e620000000800 */
[----:B------:R-:W-:Y:S02]  /*0950*/  IMAD.MOV.U32 R7, RZ, RZ, RZ ;  /* 0x000000ffff077224 */ /* 0x000fe400078e00ff */
[----:B------:R-:W-:Y:S02]  /*0960*/  IMAD.MOV.U32 R8, RZ, RZ, 0x1 ;  /* 0x00000001ff087424 */ /* 0x000fe400078e00ff */
[----:B------:R-:W-:-:S07]  /*0970*/  IMAD.MOV.U32 R9, RZ, RZ, RZ ;  /* 0x000000ffff097224 */ /* 0x000fce00078e00ff */
.L_x_18:
[----:B--2---:R-:W-:Y:S01]  /*0980*/  LEA R10, R8, UR5, 0x2 ;  /* 0x00000005080a7c11 */ /* 0x004fe2000f8e10ff */
[----:B0-----:R-:W-:Y:S01]  /*0990*/  VIADD R11, R7, 0x2 ;  /* 0x00000002070b7836 */ /* 0x001fe20000000000 */
[----:B------:R-:W-:-:S04]  /*09a0*/  LEA R16, R9, UR5, 0x2 ;  /* 0x0000000509107c11 */ /* 0x000fc8000f8e10ff */
[----:B------:R-:W-:Y:S01]  /*09b0*/  LDS R10, [R10] ;  /* 0x000000000a0a7984 */ /* 0x000fe20000000800 */
[----:B-1----:R-:W-:-:S03]  /*09c0*/  ISETP.GE.U32.AND P1, PT, R11, R17, PT ;  /* 0x000000110b00720c */ /* 0x002fc60003f26070 */
[----:B------:R-:W0:Y:S10]  /*09d0*/  LDS R15, [R16] ;  /* 0x00000000100f7984 */ /* 0x000e340000000800 */
[----:B------:R-:W-:-:S06]  /*09e0*/  @!P1 LEA R7, R7, UR5, 0x2 ;  /* 0x0000000507079c11 */ /* 0x000fcc000f8e10ff */
[----:B------:R-:W-:Y:S01]  /*09f0*/  @!P1 LDS R7, [R7+0x8] ;  /* 0x0000080007079984 */ /* 0x000fe20000000800 */
[----:B0-----:R-:W-:-:S04]  /*0a00*/  FSETP.GEU.AND P0, PT, R10, R15, PT ;  /* 0x0000000f0a00720b */ /* 0x001fc80003f0e000 */
        /* <DEDUP_REMOVED lines=11> */
[----:B------:R-:W-:-:S03]  /*0ac0*/  IADD3 R8, PT, PT, R7, 0x1, RZ ;  /* 0x0000000107087810 */ /* 0x000fc60007ffe0ff */
[----:B------:R2:W-:Y:S01]  /*0ad0*/  STS [R10], R15 ;  /* 0x0000000f0a007388 */ /* 0x0005e20000000800 */
[----:B------:R-:W-:-:S03]  /*0ae0*/  ISETP.GE.U32.AND P0, PT, R8, R17, PT ;  /* 0x000000110800720c */ /* 0x000fc60003f06070 */
[----:B0-----:R2:W-:Y:S10]  /*0af0*/  STS [R16], R11 ;  /* 0x0000000b10007388 */ /* 0x0015f40000000800 */
[----:B------:R-:W-:Y:S05]  /*0b00*/  @!P0 BRA `(.L_x_18) ;  /* 0xfffffffc009c8947 */ /* 0x000fea000383ffff */
.L_x_15:
[----:B------:R-:W0:Y:S01]  /*0b10*/  LDCU UR5, c[0x0][0x388] ;  /* 0x00007100ff0577ac */ /* 0x000e220008000800 */
[----:B------:R-:W-:-:S04]  /*0b20*/  UIADD3 UR4, UPT, UPT, UR4, 0x1, URZ ;  /* 0x0000000104047890 */ /* 0x000fc8000fffe0ff */
[----:B0-----:R-:W-:-:S09]  /*0b30*/  UISETP.NE.AND UP0, UPT, UR4, UR5, UPT ;  /* 0x000000050400728c */ /* 0x001fd2000bf05270 */
[----:B------:R-:W-:Y:S05]  /*0b40*/  BRA.U !UP0, `(.L_x_13) ;  /* 0x0000000908747547 */ /* 0x000fea000b800000 */
[----:B------:R-:W-:Y:S05]  /*0b50*/  BRA `(.L_x_19) ;  /* 0xfffffff8008c7947 */ /* 0x000fea000383ffff */
.L_x_14:
[----:B------:R-:W-:Y:S01]  /*0b60*/  UISETP.GE.U32.AND UP0, UPT, UR6, 0x4, UPT ;  /* 0x000000040600788c */ /* 0x000fe2000bf06070 */
[----:B012--5:R-:W-:Y:S01]  /*0b70*/  IMAD.MOV.U32 R10, RZ, RZ, R0 ;  /* 0x000000ffff0a7224 */ /* 0x027fe200078e0000 */
[----:B------:R-:W-:Y:S01]  /*0b80*/  ULOP3.LUT UR5, UR6, 0x3, URZ, 0xc0, !UPT ;  /* 0x0000000306057892 */ /* 0x000fe2000f8ec0ff */
[----:B------:R-:W-:-:S06]  /*0b90*/  UMOV UR4, URZ ;  /* 0x000000ff00047c82 */ /* 0x000fcc0008000000 */
[----:B------:R-:W-:Y:S05]  /*0ba0*/  BRA.U !UP0, `(.L_x_20) ;  /* 0x0000000508d07547 */ /* 0x000fea000b800000 */
[----:B------:R-:W0:Y:S01]  /*0bb0*/  LDCU.64 UR8, c[0x0][0x380] ;  /* 0x00007000ff0877ac */ /* 0x000e220008000a00 */
[----:B------:R-:W-:Y:S02]  /*0bc0*/  IMAD.MOV.U32 R9, RZ, RZ, R5 ;  /* 0x000000ffff097224 */ /* 0x000fe400078e0005 */
[----:B------:R-:W-:Y:S01]  /*0bd0*/  IMAD.MOV.U32 R10, RZ, RZ, R0 ;  /* 0x000000ffff0a7224 */ /* 0x000fe200078e0000 */
[----:B------:R-:W-:-:S04]  /*0be0*/  ULOP3.LUT UR4, UR6, 0xfffffffc, URZ, 0xc0, !UPT ;  /* 0xfffffffc06047892 */ /* 0x000fc8000f8ec0ff */
[----:B------:R-:W-:Y:S02]  /*0bf0*/  UIADD3 UR12, UPT, UPT, -UR4, URZ, URZ ;  /* 0x000000ff040c7290 */ /* 0x000fe4000fffe1ff */
[----:B0-----:R-:W-:-:S04]  /*0c00*/  UIADD3 UR6, UP0, UPT, UR8, 0x8, URZ ;  /* 0x0000000808067890 */ /* 0x001fc8000ff1e0ff */
[----:B------:R-:W-:-:S12]  /*0c10*/  UIADD3.X UR7, UPT, UPT, URZ, UR9, URZ, UP0, !UPT ;  /* 0x00000009ff077290 */ /* 0x000fd800087fe4ff */
.L_x_30:
[----:B------:R-:W-:Y:S02]  /*0c20*/  IMAD.U32 R6, RZ, RZ, UR6 ;  /* 0x00000006ff067e24 */ /* 0x000fe4000f8e00ff */
[----:B--23--:R-:W-:Y:S02]  /*0c30*/  IMAD.U32 R7, RZ, RZ, UR7 ;  /* 0x00000007ff077e24 */ /* 0x00cfe4000f8e00ff */
[----:B------:R-:W-:-:S05]  /*0c40*/  IMAD.WIDE R6, R9, 0x4, R6 ;  /* 0x0000000409067825 */ /* 0x000fca00078e0206 */
[----:B01----:R-:W2:Y:S01]  /*0c50*/  LDG.E R11, desc[UR10][R6.64+-0x8] ;  /* 0xfffff80a060b7981 */ /* 0x003ea2000c1e1900 */
[----:B------:R-:W-:-:S04]  /*0c60*/  UIADD3 UR12, UPT, UPT, UR12, 0x4, URZ ;  /* 0x000000040c0c7890 */ /* 0x000fc8000fffe0ff */
[----:B------:R-:W-:Y:S01]  /*0c70*/  UISETP.NE.AND UP0, UPT, UR12, URZ, UPT ;  /* 0x000000ff0c00728c */ /* 0x000fe2000bf05270 */
[----:B--2---:R-:W-:-:S13]  /*0c80*/  FSETP.NAN.AND P0, PT, |R11|, |R11|, PT ;  /* 0x4000000b0b00720b */ /* 0x004fda0003f08200 */
[----:B------:R-:W-:Y:S05]  /*0c90*/  @P0 BRA `(.L_x_21) ;  /* 0x0000000000600947 */ /* 0x000fea0003800000 */
[----:B------:R-:W-:-:S13]  /*0ca0*/  FSETP.GEU.AND P0, PT, R11, R4, PT ;  /* 0x000000040b00720b */ /* 0x000fda0003f0e000 */
[----:B------:R-:W-:Y:S05]  /*0cb0*/  @P0 BRA `(.L_x_22) ;  /* 0x0000000000200947 */ /* 0x000fea0003800000 */
[----:B------:R-:W0:Y:S01]  /*0cc0*/  S2UR UR9, SR_CgaCtaId ;  /* 0x00000000000979c3 */ /* 0x000e220000008800 */
[----:B------:R-:W-:Y:S02]  /*0cd0*/  UMOV UR8, 0x400 ;  /* 0x0000040000087882 */ /* 0x000fe40000000000 */
[----:B0-----:R-:W-:-:S09]  /*0ce0*/  ULEA UR8, UR9, UR8, 0x18 ;  /* 0x0000000809087291 */ /* 0x001fd2000f8ec0ff */
[----:B------:R-:W0:Y:S02]  /*0cf0*/  LDS R8, [UR8] ;  /* 0x00000008ff087984 */ /* 0x000e240008000800 */
[----:B0-----:R-:W-:-:S13]  /*0d00*/  FSETP.GEU.AND P0, PT, R11, R8, PT ;  /* 0x000000080b00720b */ /* 0x001fda0003f0e000 */
[----:B------:R-:W-:Y:S05]  /*0d10*/  @!P0 BRA `(.L_x_21) ;  /* 0x0000000000408947 */ /* 0x000fea0003800000 */
[----:B------:R1:W-:Y:S01]  /*0d20*/  STS [UR8], R11 ;  /* 0x0000000bff007988 */ /* 0x0003e20008000808 */
[----:B------:R-:W-:Y:S05]  /*0d30*/  BRA `(.L_x_21) ;  /* 0x0000000000387947 */ /* 0x000fea0003800000 */
.L_x_22:
[----:B------:R-:W-:-:S13]  /*0d40*/  FSETP.NEU.AND P0, PT, R11, R4, PT ;  /* 0x000000040b00720b */ /* 0x000fda0003f0d000 */
[----:B------:R-:W-:Y:S05]  /*0d50*/  @P0 BRA `(.L_x_21) ;  /* 0x0000000000300947 */ /* 0x000fea0003800000 */
[----:B------:R-:W-:-:S13]  /*0d60*/  ISETP.NE.AND P0, PT, R10, RZ, PT ;  /* 0x000000ff0a00720c */ /* 0x000fda0003f05270 */
[----:B------:R-:W-:Y:S05]  /*0d70*/  @P0 BRA `(.L_x_23) ;  /* 0x0000000000240947 */ /* 0x000fea0003800000 */
[----:B------:R-:W0:Y:S01]  /*0d80*/  S2UR UR9, SR_CgaCtaId ;  /* 0x00000000000979c3 */ /* 0x000e220000008800 */
[----:B------:R-:W-:Y:S01]  /*0d90*/  UMOV UR8, 0x400 ;  /* 0x0000040000087882 */ /* 0x000fe20000000000 */
[----:B------:R-:W-:Y:S01]  /*0da0*/  IMAD.MOV.U32 R10, RZ, RZ, RZ ;  /* 0x000000ffff0a7224 */ /* 0x000fe200078e00ff */
[----:B0-----:R-:W-:-:S09]  /*0db0*/  ULEA UR8, UR9, UR8, 0x18 ;  /* 0x0000000809087291 */ /* 0x001fd2000f8ec0ff */
[----:B------:R-:W0:Y:S02]  /*0dc0*/  LDS R8, [UR8] ;  /* 0x00000008ff087984 */ /* 0x000e240008000800 */
[----:B0-----:R-:W-:-:S13]  /*0dd0*/  FSETP.GEU.AND P0, PT, R11, R8, PT ;  /* 0x000000080b00720b */ /* 0x001fda0003f0e000 */
[----:B------:R-:W-:Y:S05]  /*0de0*/  @!P0 BRA `(.L_x_21) ;  /* 0x00000000000c8947 */ /* 0x000fea0003800000 */
[----:B------:R0:W-:Y:S01]  /*0df0*/  STS [UR8], R11 ;  /* 0x0000000bff007988 */ /* 0x0001e20008000808 */
[----:B------:R-:W-:Y:S05]  /*0e00*/  BRA `(.L_x_21) ;  /* 0x0000000000047947 */ /* 0x000fea0003800000 */
.L_x_23:
[----:B------:R-:W-:-:S07]  /*0e10*/  VIADD R10, R10, 0xffffffff ;  /* 0xffffffff0a0a7836 */ /* 0x000fce0000000000 */
.L_x_21:
[----:B01----:R-:W2:Y:S02]  /*0e20*/  LDG.E R11, desc[UR10][R6.64+-0x4] ;  /* 0xfffffc0a060b7981 */ /* 0x003ea4000c1e1900 */
        /* <DEDUP_REMOVED lines=18> */
.L_x_25:
[----:B------:R-:W0:Y:S01]  /*0f50*/  S2UR UR9, SR_CgaCtaId ;  /* 0x00000000000979c3 */ /* 0x000e220000008800 */
[----:B------:R-:W-:Y:S02]  /*0f60*/  UMOV UR8, 0x400 ;  /* 0x0000040000087882 */ /* 0x000fe40000000000 */
[----:B0-----:R-:W-:-:S09]  /*0f70*/  ULEA UR8, UR9, UR8, 0x18 ;  /* 0x0000000809087291 */ /* 0x001fd2000f8ec0ff */
[----:B------:R-:W0:Y:S02]  /*0f80*/  LDS R8, [UR8] ;  /* 0x00000008ff087984 */ /* 0x000e240008000800 */
[----:B0-----:R-:W-:-:S13]  /*0f90*/  FSETP.GEU.AND P0, PT, R11, R8, PT ;  /* 0x000000080b00720b */ /* 0x001fda0003f0e000 */
[----:B------:R0:W-:Y:S02]  /*0fa0*/  @P0 STS [UR8], R11 ;  /* 0x0000000bff000988 */ /* 0x0001e40008000808 */
.L_x_24:
        /* <DEDUP_REMOVED lines=19> */
.L_x_27:
[----:B------:R-:W0:Y:S01]  /*10e0*/  S2UR UR9, SR_CgaCtaId ;  /* 0x00000000000979c3 */ /* 0x000e220000008800 */
[----:B------:R-:W-:Y:S02]  /*10f0*/  UMOV UR8, 0x400 ;  /* 0x0000040000087882 */ /* 0x000fe40000000000 */
[----:B0-----:R-:W-:-:S09]  /*1100*/  ULEA UR8, UR9, UR8, 0x18 ;  /* 0x0000000809087291 */ /* 0x001fd2000f8ec0ff */
[----:B------:R-:W0:Y:S02]  /*1110*/  LDS R8, [UR8] ;  /* 0x00000008ff087984 */ /* 0x000e240008000800 */
[----:B0-----:R-:W-:-:S13]  /*1120*/  FSETP.GEU.AND P0, PT, R11, R8, PT ;  /* 0x000000080b00720b */ /* 0x001fda0003f0e000 */
[----:B------:R0:W-:Y:S02]  /*1130*/  @P0 STS [UR8], R11 ;  /* 0x0000000bff000988 */ /* 0x0001e40008000808 */
.L_x_26:
        /* <DEDUP_REMOVED lines=10> */
[----:B------:R-:W2:Y:S01]  /*11e0*/  S2UR UR9, SR_CgaCtaId ;  /* 0x00000000000979c3 */ /* 0x000ea20000008800 */
[----:B------:R-:W-:Y:S01]  /*11f0*/  UMOV UR8, 0x400 ;  /* 0x0000040000087882 */ /* 0x000fe20000000000 */
[----:B------:R-:W-:Y:S01]  /*1200*/  IMAD.MOV.U32 R10, RZ, RZ, RZ ;  /* 0x000000ffff0a7224 */ /* 0x000fe200078e00ff */
[----:B--2---:R-:W-:-:S09]  /*1210*/  ULEA UR8, UR9, UR8, 0x18 ;  /* 0x0000000809087291 */ /* 0x004fd2000f8ec0ff */
[----:B------:R-:W2:Y:S02]  /*1220*/  LDS R6, [UR8] ;  /* 0x00000008ff067984 */ /* 0x000ea40008000800 */
[----:B--2---:R-:W-:-:S13]  /*1230*/  FSETP.GEU.AND P0, PT, R7, R6, PT ;  /* 0x000000060700720b */ /* 0x004fda0003f0e000 */
[----:B------:R-:W-:Y:S05]  /*1240*/  @!P0 BRA `(.L_x_28) ;  /* 0x0000000000208947 */ /* 0x000fea0003800000 */
[----:B------:R2:W-:Y:S01]  /*1250*/  STS [UR8], R7 ;  /* 0x00000007ff007988 */ /* 0x0005e20008000808 */
[----:B------:R-:W-:Y:S05]  /*1260*/  BRA `(.L_x_28) ;  /* 0x0000000000187947 */ /* 0x000fea0003800000 */
.L_x_29:
[----:B------:R-:W2:Y:S01]  /*1270*/  S2UR UR9, SR_CgaCtaId ;  /* 0x00000000000979c3 */ /* 0x000ea20000008800 */
[----:B------:R-:W-:Y:S02]  /*1280*/  UMOV UR8, 0x400 ;  /* 0x0000040000087882 */ /* 0x000fe40000000000 */
[----:B--2---:R-:W-:-:S09]  /*1290*/  ULEA UR8, UR9, UR8, 0x18 ;  /* 0x0000000809087291 */ /* 0x004fd2000f8ec0ff */
[----:B------:R-:W2:Y:S02]  /*12a0*/  LDS R6, [UR8] ;  /* 0x00000008ff067984 */ /* 0x000ea40008000800 */
[----:B--2---:R-:W-:-:S13]  /*12b0*/  FSETP.GEU.AND P0, PT, R7, R6, PT ;  /* 0x000000060700720b */ /* 0x004fda0003f0e000 */
[----:B------:R3:W-:Y:S02]  /*12c0*/  @P0 STS [UR8], R7 ;  /* 0x00000007ff000988 */ /* 0x0007e40008000808 */
.L_x_28:
[----:B------:R-:W-:Y:S01]  /*12d0*/  VIADD R9, R9, 0x4 ;  /* 0x0000000409097836 */ /* 0x000fe20000000000 */
[----:B------:R-:W-:Y:S06]  /*12e0*/  BRA.U UP0, `(.L_x_30) ;  /* 0xfffffff9004c7547 */ /* 0x000fec000b83ffff */
.L_x_20:
[----:B------:R-:W-:-:S09]  /*12f0*/  UISETP.NE.AND UP0, UPT, UR5, URZ, UPT ;  /* 0x000000ff0500728c */ /* 0x000fd2000bf05270 */
[----:B------:R-:W-:Y:S05]  /*1300*/  BRA.U !UP0, `(.L_x_13) ;  /* 0x0000000108847547 */ /* 0x000fea000b800000 */
[----:B------:R-:W4:Y:S01]  /*1310*/  LDC.64 R8, c[0x0][0x380] ;  /* 0x0000e000ff087b82 */ /* 0x000f220000000a00 */
[----:B------:R-:W-:Y:S01]  /*1320*/  VIADD R5, R5, UR4 ;  /* 0x0000000405057c36 */ /* 0x000fe20008000000 */
[----:B------:R-:W-:-:S12]  /*1330*/  UIADD3 UR5, UPT, UPT, -UR5, URZ, URZ ;  /* 0x000000ff05057290 */ /* 0x000fd8000fffe1ff */
.L_x_33:
[----:B--234-:R-:W-:-:S06]  /*1340*/  IMAD.WIDE R6, R5, 0x4, R8 ;  /* 0x0000000405067825 */ /* 0x01cfcc00078e0208 */
[----:B------:R-:W2:Y:S01]  /*1350*/  LDG.E R7, desc[UR10][R6.64] ;  /* 0x0000000a06077981 */ /* 0x000ea2000c1e1900 */
[----:B------:R-:W-:-:S04]  /*1360*/  UIADD3 UR5, UPT, UPT, UR5, 0x1, URZ ;  /* 0x0000000105057890 */ /* 0x000fc8000fffe0ff */
[----:B------:R-:W-:Y:S01]  /*1370*/  UISETP.NE.AND UP0, UPT, UR5, URZ, UPT ;  /* 0x000000ff0500728c */ /* 0x000fe2000bf05270 */
        /* <DEDUP_REMOVED lines=18> */
.L_x_32:
[----:B------:R-:W2:Y:S01]  /*14a0*/  S2UR UR6, SR_CgaCtaId ;  /* 0x00000000000679c3 */ /* 0x000ea20000008800 */
[----:B------:R-:W-:Y:S02]  /*14b0*/  UMOV UR4, 0x400 ;  /* 0x0000040000047882 */ /* 0x000fe40000000000 */
[----:B--2---:R-:W-:-:S09]  /*14c0*/  ULEA UR4, UR6, UR4, 0x18 ;  /* 0x0000000406047291 */ /* 0x004fd2000f8ec0ff */
[----:B------:R-:W2:Y:S02]  /*14d0*/  LDS R6, [UR4] ;  /* 0x00000004ff067984 */ /* 0x000ea40008000800 */
[----:B--2---:R-:W-:-:S13]  /*14e0*/  FSETP.GEU.AND P0, PT, R7, R6, PT ;  /* 0x000000060700720b */ /* 0x004fda0003f0e000 */
[----:B------:R2:W-:Y:S02]  /*14f0*/  @P0 STS [UR4], R7 ;  /* 0x00000007ff000988 */ /* 0x0005e40008000804 */
.L_x_31:
[----:B------:R-:W-:Y:S01]  /*1500*/  VIADD R5, R5, 0x1 ;  /* 0x0000000105057836 */ /* 0x000fe20000000000 */
[----:B------:R-:W-:Y:S06]  /*1510*/  BRA.U UP0, `(.L_x_33) ;  /* 0xfffffffd00887547 */ /* 0x000fec000b83ffff */
.L_x_13:
[----:B------:R-:W4:Y:S01]  /*1520*/  S2R R5, SR_CgaCtaId ;  /* 0x0000000000057919 */ /* 0x000f220000008800 */
[----:B--2---:R-:W-:Y:S01]  /*1530*/  MOV R14, 0x400 ;  /* 0x00000400000e7802 */ /* 0x004fe20000000f00 */
[----:B------:R-:W2:Y:S02]  /*1540*/  LDC R15, c[0x0][0x390] ;  /* 0x0000e400ff0f7b82 */ /* 0x000ea40000000800 */
[----:B--2---:R-:W-:Y:S02]  /*1550*/  ISETP.NE.AND P1, PT, R15, RZ, PT ;  /* 0x000000ff0f00720c */ /* 0x004fe40003f25270 */
[----:B----4-:R-:W-:-:S05]  /*1560*/  LEA R14, R5, R14, 0x18 ;  /* 0x0000000e050e7211 */ /* 0x010fca00078ec0ff */
[----:B------:R-:W2:Y:S02]  /*1570*/  LDS R17, [R14] ;  /* 0x000000000e117984 */ /* 0x000ea40000000800 */
[----:B--2--5:R-:W-:-:S04]  /*1580*/  FSETP.NEU.AND P0, PT, R4, R17, PT ;  /* 0x000000110400720b */ /* 0x024fc80003f0d000 */
[----:B------:R-:W-:Y:S02]  /*1590*/  FSEL R17, R4, R17, !P0 ;  /* 0x0000001104117208 */ /* 0x000fe40004000000 */
[----:B------:R-:W-:Y:S01]  /*15a0*/  SEL R21, R0, RZ, !P0 ;  /* 0x000000ff00157207 */ /* 0x000fe20004000000 */
[----:B------:R-:W-:Y:S06]  /*15b0*/  @!P1 BRA `(.L_x_34) ;  /* 0x00000004003c9947 */ /* 0x000fec0003800000 */
[C---:B------:R-:W-:Y:S01]  /*15c0*/  ISETP.GE.U32.AND P1, PT, R15.reuse, 0x8, PT ;  /* 0x000000080f00780c */ /* 0x040fe20003f26070 */
[----:B------:R-:W-:Y:S01]  /*15d0*/  IMAD.MOV.U32 R19, RZ, RZ, RZ ;  /* 0x000000ffff137224 */ /* 0x000fe200078e00ff */
[----:B------:R-:W-:-:S04]  /*15e0*/  LOP3.LUT R18, R15, 0x7, RZ, 0xc0, !PT ;  /* 0x000000070f127812 */ /* 0x000fc800078ec0ff */
[----:B------:R-:W-:-:S07]  /*15f0*/  ISETP.NE.AND P0, PT, R18, RZ, PT ;  /* 0x000000ff1200720c */ /* 0x000fce0003f05270 */
[----:B------:R-:W-:Y:S06]  /*1600*/  @!P1 BRA `(.L_x_35) ;  /* 0x0000000000849947 */ /* 0x000fec0003800000 */
[----:B------:R-:W-:Y:S02]  /*1610*/  LOP3.LUT R19, R15, 0xfffffff8, RZ, 0xc0, !PT ;  /* 0xfffffff80f137812 */ /* 0x000fe400078ec0ff */
[----:B------:R-:W-:-:S03]  /*1620*/  IADD3 R0, PT, PT, R14, 0x10, RZ ;  /* 0x000000100e007810 */ /* 0x000fc60007ffe0ff */
[----:B------:R-:W-:-:S07]  /*1630*/  IMAD.MOV R16, RZ, RZ, -R19 ;  /* 0x000000ffff107224 */ /* 0x000fce00078e0a13 */
.L_x_36:
[----:B---3--:R-:W2:Y:S01]  /*1640*/  LDS.128 R4, [R0+-0x10] ;  /* 0xfffff00000047984 */ /* 0x008ea20000000c00 */
[----:B------:R-:W-:-:S03]  /*1650*/  VIADD R16, R16, 0x8 ;  /* 0x0000000810107836 */ /* 0x000fc60000000000 */
[----:B01----:R0:W1:Y:S02]  /*1660*/  LDS.128 R8, [R0] ;  /* 0x0000000000087984 */ /* 0x0030640000000c00 */
[----:B0-----:R-:W-:Y:S01]  /*1670*/  VIADD R0, R0, 0x20 ;  /* 0x0000002000007836 */ /* 0x001fe20000000000 */
[----:B--2---:R-:W-:Y:S01]  /*1680*/  FSETP.NEU.AND P1, PT, R17, R4, PT ;  /* 0x000000041100720b */ /* 0x004fe20003f2d000 */
[----:B------:R-:W-:Y:S01]  /*1690*/  VIADD R4, R21, 0x1 ;  /* 0x0000000115047836 */ /* 0x000fe20000000000 */
[----:B------:R-:W-:-:S11]  /*16a0*/  FSETP.NEU.AND P2, PT, R17, R5, PT ;  /* 0x000000051100720b */ /* 0x000fd60003f4d000 */
[----:B------:R-:W-:Y:S01]  /*16b0*/  @P1 IMAD.MOV R4, RZ, RZ, R21 ;  /* 0x000000ffff041224 */ /* 0x000fe200078e0215 */
[----:B------:R-:W-:-:S03]  /*16c0*/  FSETP.NEU.AND P1, PT, R17, R6, PT ;  /* 0x000000061100720b */ /* 0x000fc60003f2d000 */
[----:B------:R-:W-:Y:S02]  /*16d0*/  VIADD R5, R4, 0x1 ;  /* 0x0000000104057836 */ /* 0x000fe40000000000 */
[----:B------:R-:W-:Y:S01]  /*16e0*/  @P2 IMAD.MOV R5, RZ, RZ, R4 ;  /* 0x000000ffff052224 */ /* 0x000fe200078e0204 */
[----:B------:R-:W-:-:S03]  /*16f0*/  FSETP.NEU.AND P2, PT, R17, R7, PT ;  /* 0x000000071100720b */ /* 0x000fc60003f4d000 */
[----:B------:R-:W-:-:S04]  /*1700*/  VIADD R4, R5, 0x1 ;  /* 0x0000000105047836 */ /* 0x000fc80000000000 */
[----:B------:R-:W-:Y:S01]  /*1710*/  @P1 IMAD.MOV R4, RZ, RZ, R5 ;  /* 0x000000ffff041224 */ /* 0x000fe200078e0205 */
[----:B-1----:R-:W-:-:S03]  /*1720*/  FSETP.NEU.AND P1, PT, R17, R8, PT ;  /* 0x000000081100720b */ /* 0x002fc60003f2d000 */
[----:B------:R-:W-:Y:S02]  /*1730*/  VIADD R5, R4, 0x1 ;  /* 0x0000000104057836 */ /* 0x000fe40000000000 */
[----:B------:R-:W-:Y:S01]  /*1740*/  @P2 IMAD.MOV R5, RZ, RZ, R4 ;  /* 0x000000ffff052224 */ /* 0x000fe200078e0204 */
[----:B------:R-:W-:-:S03]  /*1750*/  FSETP.NEU.AND P2, PT, R17, R9, PT ;  /* 0x000000091100720b */ /* 0x000fc60003f4d000 */
[----:B------:R-:W-:-:S04]  /*1760*/  VIADD R4, R5, 0x1 ;  /* 0x0000000105047836 */ /* 0x000fc80000000000 */
[----:B------:R-:W-:Y:S01]  /*1770*/  @P1 IMAD.MOV R4, RZ, RZ, R5 ;  /* 0x000000ffff041224 */ /* 0x000fe200078e0205 */
[----:B------:R-:W-:-:S03]  /*1780*/  FSETP.NEU.AND P1, PT, R17, R10, PT ;  /* 0x0000000a1100720b */ /* 0x000fc60003f2d000 */
[----:B------:R-:W-:Y:S02]  /*1790*/  VIADD R5, R4, 0x1 ;  /* 0x0000000104057836 */ /* 0x000fe40000000000 */
[----:B------:R-:W-:Y:S01]  /*17a0*/  @P2 IMAD.MOV R5, RZ, RZ, R4 ;  /* 0x000000ffff052224 */ /* 0x000fe200078e0204 */
[----:B------:R-:W-:-:S03]  /*17b0*/  FSETP.NEU.AND P2, PT, R17, R11, PT ;  /* 0x0000000b1100720b */ /* 0x000fc60003f4d000 */
[----:B------:R-:W-:-:S04]  /*17c0*/  VIADD R4, R5, 0x1 ;  /* 0x0000000105047836 */ /* 0x000fc80000000000 */
[----:B------:R-:W-:Y:S01]  /*17d0*/  @P1 IMAD.MOV R4, RZ, RZ, R5 ;  /* 0x000000ffff041224 */ /* 0x000fe200078e0205 */
[----:B------:R-:W-:-:S03]  /*17e0*/  ISETP.NE.AND P1, PT, R16, RZ, PT ;  /* 0x000000ff1000720c */ /* 0x000fc60003f25270 */
[----:B------:R-:W-:Y:S02]  /*17f0*/  VIADD R21, R4, 0x1 ;  /* 0x0000000104157836 */ /* 0x000fe40000000000 */
[----:B------:R-:W-:-:S08]  /*1800*/  @P2 IMAD.MOV R21, RZ, RZ, R4 ;  /* 0x000000ffff152224 */ /* 0x000fd000078e0204 */
[----:B------:R-:W-:Y:S05]  /*1810*/  @P1 BRA `(.L_x_36) ;  /* 0xfffffffc00881947 */ /* 0x000fea000383ffff */
.L_x_35:
[----:B------:R-:W-:Y:S05]  /*1820*/  @!P0 BRA `(.L_x_34) ;  /* 0x0000000000a08947 */ /* 0x000fea0003800000 */
[----:B------:R-:W-:Y:S02]  /*1830*/  ISETP.GE.U32.AND P1, PT, R18, 0x4, PT ;  /* 0x000000041200780c */ /* 0x000fe40003f26070 */
[----:B01----:R-:W-:-:S04]  /*1840*/  LOP3.LUT R8, R15, 0x3, RZ, 0xc0, !PT ;  /* 0x000000030f087812 */ /* 0x003fc800078ec0ff */
[----:B------:R-:W-:-:S07]  /*1850*/  ISETP.NE.AND P0, PT, R8, RZ, PT ;  /* 0x000000ff0800720c */ /* 0x000fce0003f05270 */
[----:B------:R-:W-:Y:S06]  /*1860*/  @!P1 BRA `(.L_x_37) ;  /* 0x0000000000409947 */ /* 0x000fec0003800000 */
[C---:B------:R-:W-:Y:S02]  /*1870*/  IMAD R0, R19.reuse, 0x4, R14 ;  /* 0x0000000413007824 */ /* 0x040fe400078e020e */
[----:B------:R-:W-:-:S03]  /*1880*/  VIADD R19, R19, 0x4 ;  /* 0x0000000413137836 */ /* 0x000fc60000000000 */
[----:B------:R-:W0:Y:S04]  /*1890*/  LDS.64 R4, [R0] ;  /* 0x0000000000047984 */ /* 0x000e280000000a00 */
[----:B---3--:R-:W1:Y:S01]  /*18a0*/  LDS.64 R6, [R0+0x8] ;  /* 0x0000080000067984 */ /* 0x008e620000000a00 */
[C---:B0-----:R-:W-:Y:S02]  /*18b0*/  FSETP.NEU.AND P2, PT, R17.reuse, R4, PT ;  /* 0x000000041100720b */ /* 0x041fe40003f4d000 */
[----:B------:R-:W-:Y:S02]  /*18c0*/  FSETP.NEU.AND P1, PT, R17, R5, PT ;  /* 0x000000051100720b */ /* 0x000fe40003f2d000 */
[----:B------:R-:W-:-:S09]  /*18d0*/  IADD3 R4, PT, PT, R21, 0x1, RZ ;  /* 0x0000000115047810 */ /* 0x000fd20007ffe0ff */
[----:B------:R-:W-:Y:S01]  /*18e0*/  @P2 IMAD.MOV R4, RZ, RZ, R21 ;  /* 0x000000ffff042224 */ /* 0x000fe200078e0215 */
[----:B-1----:R-:W-:-:S03]  /*18f0*/  FSETP.NEU.AND P2, PT, R17, R6, PT ;  /* 0x000000061100720b */ /* 0x002fc60003f4d000 */
[----:B------:R-:W-:Y:S02]  /*1900*/  VIADD R5, R4, 0x1 ;  /* 0x0000000104057836 */ /* 0x000fe40000000000 */
[----:B------:R-:W-:Y:S01]  /*1910*/  @P1 IMAD.MOV R5, RZ, RZ, R4 ;  /* 0x000000ffff051224 */ /* 0x000fe200078e0204 */
[----:B------:R-:W-:-:S03]  /*1920*/  FSETP.NEU.AND P1, PT, R17, R7, PT ;  /* 0x000000071100720b */ /* 0x000fc60003f2d000 */
[----:B------:R-:W-:-:S04]  /*1930*/  VIADD R4, R5, 0x1 ;  /* 0x0000000105047836 */ /* 0x000fc80000000000 */
[----:B------:R-:W-:-:S04]  /*1940*/  @P2 IMAD.MOV R4, RZ, RZ, R5 ;  /* 0x000000ffff042224 */ /* 0x000fc800078e0205 */
[----:B------:R-:W-:Y:S02]  /*1950*/  VIADD R21, R4, 0x1 ;  /* 0x0000000104157836 */ /* 0x000fe40000000000 */
[----:B------:R-:W-:-:S07]  /*1960*/  @P1 IMAD.MOV R21, RZ, RZ, R4 ;  /* 0x000000ffff151224 */ /* 0x000fce00078e0204 */
.L_x_37:
[----:B------:R-:W-:Y:S05]  /*1970*/  @!P0 BRA `(.L_x_34) ;  /* 0x00000000004c8947 */ /* 0x000fea0003800000 */
[----:B------:R-:W-:Y:S02]  /*1980*/  ISETP.NE.AND P1, PT, R8, 0x1, PT ;  /* 0x000000010800780c */ /* 0x000fe40003f25270 */
[----:B------:R-:W-:-:S04]  /*1990*/  LOP3.LUT R15, R15, 0x1, RZ, 0xc0, !PT ;  /* 0x000000010f0f7812 */ /* 0x000fc800078ec0ff */
[----:B------:R-:W-:-:S07]  /*19a0*/  ISETP.NE.U32.AND P0, PT, R15, 0x1, PT ;  /* 0x000000010f00780c */ /* 0x000fce0003f05070 */
[----:B------:R-:W-:Y:S06]  /*19b0*/  @!P1 BRA `(.L_x_38) ;  /* 0x0000000000249947 */ /* 0x000fec0003800000 */
[----:B------:R-:W-:Y:S02]  /*19c0*/  IMAD R4, R19, 0x4, R14 ;  /* 0x0000000413047824 */ /* 0x000fe400078e020e */
[----:B------:R-:W-:Y:S02]  /*19d0*/  VIADD R0, R21, 0x1 ;  /* 0x0000000115007836 */ /* 0x000fe40000000000 */
[----:B------:R-:W-:Y:S02]  /*19e0*/  VIADD R19, R19, 0x2 ;  /* 0x0000000213137836 */ /* 0x000fe40000000000 */
[----:B------:R-:W0:Y:S02]  /*19f0*/  LDS.64 R4, [R4] ;  /* 0x0000000004047984 */ /* 0x000e240000000a00 */
[C---:B0-----:R-:W-:Y:S02]  /*1a00*/  FSETP.NEU.AND P1, PT, R17.reuse, R4, PT ;  /* 0x000000041100720b */ /* 0x041fe40003f2d000 */
[----:B------:R-:W-:-:S11]  /*1a10*/  FSETP.NEU.AND P2, PT, R17, R5, PT ;  /* 0x000000051100720b */ /* 0x000fd60003f4d000 */
[----:B------:R-:W-:-:S04]  /*1a20*/  @P1 IMAD.MOV R0, RZ, RZ, R21 ;  /* 0x000000ffff001224 */ /* 0x000fc800078e0215 */
[----:B------:R-:W-:Y:S02]  /*1a30*/  VIADD R21, R0, 0x1 ;  /* 0x0000000100157836 */ /* 0x000fe40000000000 */
[----:B------:R-:W-:-:S07]  /*1a40*/  @P2 IMAD.MOV R21, RZ, RZ, R0 ;  /* 0x000000ffff152224 */ /* 0x000fce00078e0200 */
.L_x_38:
[----:B------:R-:W-:Y:S02]  /*1a50*/  @!P0 IMAD R14, R19, 0x4, R14 ;  /* 0x00000004130e8824 */ /* 0x000fe400078e020e */
[----:B------:R-:W-:-:S04]  /*1a60*/  @!P0 VIADD R0, R21, 0x1 ;  /* 0x0000000115008836 */ /* 0x000fc80000000000 */
[----:B------:R-:W0:Y:S02]  /*1a70*/  @!P0 LDS R14, [R14] ;  /* 0x000000000e0e8984 */ /* 0x000e240000000800 */
[----:B0-----:R-:W-:-:S13]  /*1a80*/  FSETP.NEU.AND P1, PT, R17, R14, !P0 ;  /* 0x0000000e1100720b */ /* 0x001fda000472d000 */
[----:B------:R-:W-:-:S04]  /*1a90*/  @P1 IMAD.MOV R0, RZ, RZ, R21 ;  /* 0x000000ffff001224 */ /* 0x000fc800078e0215 */
[----:B------:R-:W-:-:S07]  /*1aa0*/  @!P0 IMAD.MOV.U32 R21, RZ, RZ, R0 ;  /* 0x000000ffff158224 */ /* 0x000fce00078e0000 */
.L_x_34:
[----:B------:R-:W-:Y:S04]  /*1ab0*/  STG.E desc[UR10][R12.64], R17 ;  /* 0x000000110c007986 */ /* 0x000fe8000c10190a */
[----:B------:R-:W-:Y:S01]  /*1ac0*/  STG.E desc[UR10][R2.64], R21 ;  /* 0x0000001502007986 */ /* 0x000fe2000c10190a */
[----:B------:R-:W-:Y:S05]  /*1ad0*/  EXIT ;  /* 0x000000000000794d */ /* 0x000fea0003800000 */
.L_x_39:
        /* <DEDUP_REMOVED lines=10> */
.L_x_43:


//--------------------- .text._Z8evaluatePKfjPK10ParametersjPf --------------------------
	.section	.text._Z8evaluatePKfjPK10ParametersjPf,"ax",@progbits
	.align	128
        .global         _Z8evaluatePKfjPK10ParametersjPf
        .type           _Z8evaluatePKfjPK10ParametersjPf,@function
        .size           _Z8evaluatePKfjPK10ParametersjPf,(.L_x_44 - _Z8evaluatePKfjPK10ParametersjPf)
        .other          _Z8evaluatePKfjPK10ParametersjPf,@"STO_CUDA_ENTRY STV_DEFAULT"
_Z8evaluatePKfjPK10ParametersjPf:
.text._Z8evaluatePKfjPK10ParametersjPf:
[----:B------:R-:W-:Y:S01]  /*0000*/  LDC R1, c[0x0][0x37c] ;  /* 0x0000df00ff017b82 */ /* 0x000fe20000000800 */
[----:B------:R-:W0:Y:S07]  /*0010*/  S2R R0, SR_TID.X ;  /* 0x0000000000007919 */ /* 0x000e2e0000002100 */
[----:B------:R-:W1:Y:S01]  /*0020*/  S2UR UR12, SR_CTAID.Y ;  /* 0x00000000000c79c3 */ /* 0x000e620000002600 */
[----:B------:R-:W1:Y:S01]  /*0030*/  LDCU UR4, c[0x0][0x398] ;  /* 0x00007300ff0477ac */ /* 0x000e620008000800 */
[----:B------:R-:W2:Y:S06]  /*0040*/  LDCU UR15, c[0x0][0x388] ;  /* 0x00007100ff0f77ac */ /* 0x000eac0008000800 */
[----:B------:R-:W0:Y:S08]  /*0050*/  S2UR UR5, SR_CTAID.X ;  /* 0x00000000000579c3 */ /* 0x000e300000002500 */
[----:B------:R-:W0:Y:S01]  /*0060*/  LDC R7, c[0x0][0x360] ;  /* 0x0000d800ff077b82 */ /* 0x000e220000000800 */
[----:B-1----:R-:W-:-:S06]  /*0070*/  UISETP.GE.U32.AND UP0, UPT, UR12, UR4, UPT ;  /* 0x000000040c00728c */ /* 0x002fcc000bf06070 */
[----:B------:R-:W-:Y:S01]  /*0080*/  PLOP3.LUT P0, PT, PT, PT, UP0, 0x80, 0x8 ;  /* 0x000000000008781c */ /* 0x000fe20003f0f008 */
[----:B0-----:R-:W-:-:S05]  /*0090*/  IMAD R7, R7, UR5, R0 ;  /* 0x0000000507077c24 */ /* 0x001fca000f8e0200 */
[----:B--2---:R-:W-:-:S13]  /*00a0*/  ISETP.GE.U32.OR P0, PT, R7, UR15, P0 ;  /* 0x0000000f07007c0c */ /* 0x004fda0008706470 */
[----:B------:R-:W-:Y:S05]  /*00b0*/  @P0 EXIT ;  /* 0x000000000000094d */ /* 0x000fea0003800000 */
[----:B------:R-:W-:Y:S01]  /*00c0*/  IADD3 R9, PT, PT, R7, UR15, RZ ;  /* 0x0000000f07097c10 */ /* 0x000fe2000fffe0ff */
[----:B------:R-:W0:Y:S01]  /*00d0*/  LDC.64 R30, c[0x0][0x380] ;  /* 0x0000e000ff1e7b82 */ /* 0x000e220000000a00 */
[----:B------:R-:W1:Y:S02]  /*00e0*/  LDCU.64 UR10, c[0x0][0x358] ;  /* 0x00006b00ff0a77ac */ /* 0x000e640008000a00 */
[----:B------:R-:W-:Y:S01]  /*00f0*/  IADD3 R11, PT, PT, R9, UR15, RZ ;  /* 0x0000000f090b7c10 */ /* 0x000fe2000fffe0ff */
[----:B------:R-:W2:Y:S03]  /*0100*/  LDCU.64 UR6, c[0x0][0x390] ;  /* 0x00007200ff0677ac */ /* 0x000ea60008000a00 */
[----:B------:R-:W-:-:S04]  /*0110*/  IADD3 R13, PT, PT, R11, UR15, RZ ;  /* 0x0000000f0b0d7c10 */ /* 0x000fc8000fffe0ff */
[----:B------:R-:W-:-:S04]  /*0120*/  IADD3 R19, PT, PT, R13, UR15, RZ ;  /* 0x0000000f0d137c10 */ /* 0x000fc8000fffe0ff */
[----:B------:R-:W-:-:S04]  /*0130*/  IADD3 R37, PT, PT, R19, UR15, RZ ;  /* 0x0000000f13257c10 */ /* 0x000fc8000fffe0ff */
[----:B------:R-:W-:-:S04]  /*0140*/  IADD3 R27, PT, PT, R37, UR15, RZ ;  /* 0x0000000f251b7c10 */ /* 0x000fc8000fffe0ff */
[----:B------:R-:W-:Y:S01]  /*0150*/  IADD3 R15, PT, PT, R27, UR15, RZ ;  /* 0x0000000f1b0f7c10 */ /* 0x000fe2000fffe0ff */
[----:B0-----:R-:W-:-:S03]  /*0160*/  IMAD.WIDE.U32 R6, R7, 0x4, R30 ;  /* 0x0000000407067825 */ /* 0x001fc600078e001e */
[----:B------:R-:W-:Y:S01]  /*0170*/  IADD3 R23, PT, PT, R15, UR15, RZ ;  /* 0x0000000f0f177c10 */ /* 0x000fe2000fffe0ff */
[--C-:B------:R-:W-:Y:S01]  /*0180*/  IMAD.WIDE.U32 R36, R37, 0x4, R30.reuse ;  /* 0x0000000425247825 */ /* 0x100fe200078e001e */
[----:B-1----:R-:W5:Y:S02]  /*0190*/  LDG.E R2, desc[UR10][R6.64] ;  /* 0x0000000a06027981 */ /* 0x002f64000c1e1900 */
[----:B------:R-:W-:Y:S01]  /*01a0*/  IADD3 R25, PT, PT, R23, UR15, RZ ;  /* 0x0000000f17197c10 */ /* 0x000fe2000fffe0ff */
[----:B------:R-:W-:-:S03]  /*01b0*/  IMAD.WIDE.U32 R8, R9, 0x4, R30 ;  /* 0x0000000409087825 */ /* 0x000fc600078e001e */
[----:B------:R-:W-:Y:S01]  /*01c0*/  IADD3 R17, PT, PT, R25, UR15, RZ ;  /* 0x0000000f19117c10 */ /* 0x000fe2000fffe0ff */
[--C-:B------:R-:W-:Y:S01]  /*01d0*/  IMAD.WIDE.U32 R10, R11, 0x4, R30.reuse ;  /* 0x000000040b0a7825 */ /* 0x100fe200078e001e */
[----:B------:R-:W5:Y:S02]  /*01e0*/  LDG.E R3, desc[UR10][R8.64] ;  /* 0x0000000a08037981 */ /* 0x000f64000c1e1900 */
[----:B------:R-:W-:Y:S02]  /*01f0*/  IADD3 R29, PT, PT, R17, UR15, RZ ;  /* 0x0000000f111d7c10 */ /* 0x000fe4000fffe0ff */
[----:B------:R0:W5:Y:S02]  /*0200*/  LDG.E R7, desc[UR10][R36.64] ;  /* 0x0000000a24077981 */ /* 0x000164000c1e1900 */
[----:B------:R-:W-:Y:S01]  /*0210*/  IADD3 R21, PT, PT, R29, UR15, RZ ;  /* 0x0000000f1d157c10 */ /* 0x000fe2000fffe0ff */
[--C-:B------:R-:W-:Y:S01]  /*0220*/  IMAD.WIDE.U32 R26, R27, 0x4, R30.reuse ;  /* 0x000000041b1a7825 */ /* 0x100fe200078e001e */
[----:B------:R-:W5:Y:S02]  /*0230*/  LDG.E R4, desc[UR10][R10.64] ;  /* 0x0000000a0a047981 */ /* 0x000f64000c1e1900 */
[----:B------:R-:W-:Y:S01]  /*0240*/  IADD3 R32, PT, PT, R21, UR15, RZ ;  /* 0x0000000f15207c10 */ /* 0x000fe2000fffe0ff */
[----:B------:R-:W-:Y:S01]  /*0250*/  IMAD.WIDE.U32 R22, R23, 0x4, R30 ;  /* 0x0000000417167825 */ /* 0x000fe200078e001e */
[----:B------:R1:W5:Y:S02]  /*0260*/  LDG.E R8, desc[UR10][R26.64] ;  /* 0x0000000a1a087981 */ /* 0x000364000c1e1900 */
[----:B------:R-:W-:-:S04]  /*0270*/  IADD3 R33, PT, PT, R32, UR15, RZ ;  /* 0x0000000f20217c10 */ /* 0x000fc8000fffe0ff */
[----:B------:R-:W-:Y:S01]  /*0280*/  IADD3 R35, PT, PT, R33, UR15, RZ ;  /* 0x0000000f21237c10 */ /* 0x000fe2000fffe0ff */
[--C-:B------:R-:W-:Y:S01]  /*0290*/  IMAD.WIDE.U32 R24, R25, 0x4, R30.reuse ;  /* 0x0000000419187825 */ /* 0x100fe200078e001e */
[----:B------:R-:W5:Y:S02]  /*02a0*/  LDG.E R10, desc[UR10][R22.64] ;  /* 0x0000000a160a7981 */ /* 0x000f64000c1e1900 */
[----:B0-----:R-:W-:Y:S01]  /*02b0*/  IADD3 R37, PT, PT, R35, UR15, RZ ;  /* 0x0000000f23257c10 */ /* 0x001fe2000fffe0ff */
[--C-:B------:R-:W-:Y:S01]  /*02c0*/  IMAD.WIDE.U32 R12, R13, 0x4, R30.reuse ;  /* 0x000000040d0c7825 */ /* 0x100fe200078e001e */
[----:B------:R0:W5:Y:S02]  /*02d0*/  LDG.E R11, desc[UR10][R24.64] ;  /* 0x0000000a180b7981 */ /* 0x000164000c1e1900 */
[----:B------:R-:W-:Y:S01]  /*02e0*/  IADD3 R34, PT, PT, R37, UR15, RZ ;  /* 0x0000000f25227c10 */ /* 0x000fe2000fffe0ff */
[--C-:B------:R-:W-:Y:S01]  /*02f0*/  IMAD.WIDE.U32 R16, R17, 0x4, R30.reuse ;  /* 0x0000000411107825 */ /* 0x100fe200078e001e */
[----:B------:R-:W5:Y:S03]  /*0300*/  LDG.E R5, desc[UR10][R12.64] ;  /* 0x0000000a0c057981 */ /* 0x000f66000c1e1900 */
[----:B------:R-:W-:-:S04]  /*0310*/  IMAD.WIDE.U32 R28, R29, 0x4, R30 ;  /* 0x000000041d1c7825 */ /* 0x000fc800078e001e */
[--C-:B-1----:R-:W-:Y:S01]  /*0320*/  IMAD.WIDE.U32 R26, R35, 0x4, R30.reuse ;  /* 0x00000004231a7825 */ /* 0x102fe200078e001e */
[----:B------:R-:W5:Y:S03]  /*0330*/  LDG.E R12, desc[UR10][R16.64] ;  /* 0x0000000a100c7981 */ /* 0x000f66000c1e1900 */
[--C-:B0-----:R-:W-:Y:S01]  /*0340*/  IMAD.WIDE.U32 R24, R37, 0x4, R30.reuse ;  /* 0x0000000425187825 */ /* 0x101fe200078e001e */
[----:B------:R-:W5:Y:S03]  /*0350*/  LDG.E R13, desc[UR10][R28.64] ;  /* 0x0000000a1c0d7981 */ /* 0x000f66000c1e1900 */
[C-C-:B------:R-:W-:Y:S01]  /*0360*/  IMAD.WIDE.U32 R22, R34.reuse, 0x4, R30.reuse ;  /* 0x0000000422167825 */ /* 0x140fe200078e001e */
[----:B------:R-:W5:Y:S04]  /*0370*/  LDG.E R17, desc[UR10][R26.64] ;  /* 0x0000000a1a117981 */ /* 0x000f68000c1e1900 */
[----:B------:R-:W5:Y:S04]  /*0380*/  LDG.E R28, desc[UR10][R24.64] ;  /* 0x0000000a181c7981 */ /* 0x000f68000c1e1900 */
[----:B------:R-:W5:Y:S01]  /*0390*/  LDG.E R29, desc[UR10][R22.64] ;  /* 0x0000000a161d7981 */ /* 0x000f62000c1e1900 */
[----:B------:R-:W-:Y:S01]  /*03a0*/  IMAD.WIDE.U32 R18, R19, 0x4, R30 ;  /* 0x0000000413127825 */ /* 0x000fe200078e001e */
[----:B------:R-:W-:Y:S01]  /*03b0*/  IADD3 R36, PT, PT, R34, UR15, RZ ;  /* 0x0000000f22247c10 */ /* 0x000fe2000fffe0ff */
[----:B--2---:R-:W-:-:S02]  /*03c0*/  UIMAD.WIDE.U32 UR6, UR12, 0x310, UR6 ;  /* 0x000003100c0678a5 */ /* 0x004fc4000f8e0006 */
[--C-:B------:R-:W-:Y:S01]  /*03d0*/  IMAD.WIDE.U32 R14, R15, 0x4, R30.reuse ;  /* 0x000000040f0e7825 */ /* 0x100fe200078e001e */
[----:B------:R0:W5:Y:S03]  /*03e0*/  LDG.E R6, desc[UR10][R18.64] ;  /* 0x0000000a12067981 */ /* 0x000166000c1e1900 */
[--C-:B------:R-:W-:Y:S01]  /*03f0*/  IMAD.WIDE.U32 R20, R21, 0x4, R30.reuse ;  /* 0x0000000415147825 */ /* 0x100fe200078e001e */
[----:B------:R-:W5:Y:S03]  /*0400*/  LDG.E R9, desc[UR10][R14.64] ;  /* 0x0000000a0e097981 */ /* 0x000f66000c1e1900 */
[----:B0-----:R-:W-:-:S04]  /*0410*/  IMAD.WIDE.U32 R18, R32, 0x4, R30 ;  /* 0x0000000420127825 */ /* 0x001fc800078e001e */
[--C-:B------:R-:W-:Y:S01]  /*0420*/  IMAD.WIDE.U32 R32, R33, 0x4, R30.reuse ;  /* 0x0000000421207825 */ /* 0x100fe200078e001e */
[----:B------:R0:W5:Y:S03]  /*0430*/  LDG.E R14, desc[UR10][R20.64] ;  /* 0x0000000a140e7981 */ /* 0x000166000c1e1900 */
[----:B------:R-:W-:Y:S01]  /*0440*/  IMAD.WIDE.U32 R30, R36, 0x4, R30 ;  /* 0x00000004241e7825 */ /* 0x000fe200078e001e */
[----:B------:R1:W5:Y:S03]  /*0450*/  LDG.E R15, desc[UR10][R18.64] ;  /* 0x0000000a120f7981 */ /* 0x000366000c1e1900 */
[----:B------:R-:W-:Y:S01]  /*0460*/  HFMA2 R34, -RZ, RZ, 0, 0 ;  /* 0x00000000ff227431 */ /* 0x000fe200000001ff */
[----:B------:R-:W-:Y:S01]  /*0470*/  UIADD3 UR13, UP0, UPT, UR6, 0x2e0, URZ ;  /* 0x000002e0060d7890 */ /* 0x000fe2000ff1e0ff */
[----:B------:R2:W5:Y:S01]  /*0480*/  LDG.E R16, desc[UR10][R32.64] ;  /* 0x0000000a20107981 */ /* 0x000562000c1e1900 */
[----:B0-----:R-:W-:Y:S01]  /*0490*/  MOV R20, UR6 ;  /* 0x0000000600147c02 */ /* 0x001fe20008000f00 */
[----:B------:R-:W-:-:S02]  /*04a0*/  UIADD3 UR8, UP1, UPT, UR6, 0x2ac, URZ ;  /* 0x000002ac06087890 */ /* 0x000fc4000ff3e0ff */
[----:B------:R0:W5:Y:S01]  /*04b0*/  LDG.E R30, desc[UR10][R30.64] ;  /* 0x0000000a1e1e7981 */ /* 0x000162000c1e1900 */
[----:B------:R-:W-:Y:S02]  /*04c0*/  MOV R21, UR7 ;  /* 0x0000000700157c02 */ /* 0x000fe40008000f00 */
[----:B-1----:R-:W-:Y:S02]  /*04d0*/  MOV R18, UR6 ;  /* 0x0000000600127c02 */ /* 0x002fe40008000f00 */
[----:B------:R-:W-:Y:S02]  /*04e0*/  MOV R19, UR7 ;  /* 0x0000000700137c02 */ /* 0x000fe40008000f00 */
[----:B--2---:R-:W-:Y:S02]  /*04f0*/  CS2R R32, SRZ ;  /* 0x0000000000207805 */ /* 0x004fe4000001ff00 */
[----:B------:R-:W-:Y:S02]  /*0500*/  MOV R18, R20 ;  /* 0x0000001400127202 */ /* 0x000fe40000000f00 */
[----:B0-----:R-:W-:Y:S01]  /*0510*/  MOV R31, RZ ;  /* 0x000000ff001f7202 */ /* 0x001fe20000000f00 */
[----:B------:R-:W-:-:S02]  /*0520*/  UIADD3.X UR14, UPT, UPT, URZ, UR7, URZ, UP0, !UPT ;  /* 0x00000007ff0e7290 */ /* 0x000fc400087fe4ff */
[----:B------:R-:W-:Y:S01]  /*0530*/  UIADD3.X UR9, UPT, UPT, URZ, UR7, URZ, UP1, !UPT ;  /* 0x00000007ff097290 */ /* 0x000fe20008ffe4ff */
[----:B------:R-:W-:-:S11]  /*0540*/  UMOV UR4, URZ ;  /* 0x000000ff00047c82 */ /* 0x000fd60008000000 */
.L_x_40:
[----:B------:R-:W2:Y:S04]  /*0550*/  LDG.E R21, desc[UR10][R18.64] ;  /* 0x0000000a12157981 */ /* 0x000ea8000c1e1900 */
[----:B------:R-:W2:Y:S04]  /*0560*/  LDG.E R23, desc[UR10][R18.64+0x170] ;  /* 0x0001700a12177981 */ /* 0x000ea8000c1e1900 */
[----:B------:R-:W3:Y:S04]  /*0570*/  LDG.E R26, desc[UR10][R18.64+0x4] ;  /* 0x0000040a121a7981 */ /* 0x000ee8000c1e1900 */
[----:B------:R-:W3:Y:S04]  /*0580*/  LDG.E R36, desc[UR10][R18.64+0x174] ;  /* 0x0001740a12247981 */ /* 0x000ee8000c1e1900 */
[----:B------:R-:W4:Y:S04]  /*0590*/  LDG.E R25, desc[UR10][R18.64+0x8] ;  /* 0x0000080a12197981 */ /* 0x000f28000c1e1900 */
[----:B------:R-:W4:Y:S04]  /*05a0*/  LDG.E R27, desc[UR10][R18.64+0x178] ;  /* 0x0001780a121b7981 */ /* 0x000f28000c1e1900 */
[----:B------:R-:W4:Y:S04]  /*05b0*/  LDG.E R24, desc[UR10][R18.64+0xc] ;  /* 0x00000c0a12187981 */ /* 0x000f28000c1e1900 */
[----:B------:R-:W4:Y:S04]  /*05c0*/  LDG.E R22, desc[UR10][R18.64+0x17c] ;  /* 0x00017c0a12167981 */ /* 0x000f28000c1e1900 */
[----:B------:R-:W4:Y:S01]  /*05d0*/  LDG.E R37, desc[UR10][R18.64+0x1b8] ;  /* 0x0001b80a12257981 */ /* 0x000f22000c1e1900 */
[----:B--2--5:R-:W-:-:S03]  /*05e0*/  FFMA R20, R2, R21, -R23 ;  /* 0x0000001502147223 */ /* 0x024fc60000000817 */
[----:B------:R-:W2:Y:S04]  /*05f0*/  LDG.E R21, desc[UR10][R18.64+0x10] ;  /* 0x0000100a12157981 */ /* 0x000ea8000c1e1900 */
[----:B------:R-:W2:Y:S01]  /*0600*/  LDG.E R23, desc[UR10][R18.64+0x180] ;  /* 0x0001800a12177981 */ /* 0x000ea2000c1e1900 */
[----:B------:R-:W-:Y:S01]  /*0610*/  FFMA R20, R20, R20, RZ ;  /* 0x0000001414147223 */ /* 0x000fe200000000ff */
[----:B---3--:R-:W-:Y:S02]  /*0620*/  FFMA R35, R3, R26, -R36 ;  /* 0x0000001a03237223 */ /* 0x008fe40000000824 */
[----:B------:R-:W3:Y:S02]  /*0630*/  LDG.E R26, desc[UR10][R18.64+0x184] ;  /* 0x0001840a121a7981 */ /* 0x000ee4000c1e1900 */
[----:B------:R-:W-:-:S02]  /*0640*/  FFMA R35, R35, R35, R20 ;  /* 0x0000002323237223 */ /* 0x000fc40000000014 */
[----:B------:R-:W3:Y:S01]  /*0650*/  LDG.E R20, desc[UR10][R18.64+0x14] ;  /* 0x0000140a12147981 */ /* 0x000ee2000c1e1900 */
[----:B----4-:R-:W-:-:S03]  /*0660*/  FFMA R36, R4, R25, -R27 ;  /* 0x0000001904247223 */ /* 0x010fc6000000081b */
[----:B------:R-:W4:Y:S04]  /*0670*/  LDG.E R25, desc[UR10][R18.64+0x18] ;  /* 0x0000180a12197981 */ /* 0x000f28000c1e1900 */
[----:B------:R-:W4:Y:S01]  /*0680*/  LDG.E R27, desc[UR10][R18.64+0x188] ;  /* 0x0001880a121b7981 */ /* 0x000f22000c1e1900 */
[----:B------:R-:W-:Y:S01]  /*0690*/  FFMA R35, R36, R36, R35 ;  /* 0x0000002424237223 */ /* 0x000fe20000000023 */
[----:B------:R-:W-:Y:S02]  /*06a0*/  FFMA R22, R5, R24, -R22 ;  /* 0x0000001805167223 */ /* 0x000fe40000000816 */
[----:B------:R-:W4:Y:S02]  /*06b0*/  LDG.E R24, desc[UR10][R18.64+0x18c] ;  /* 0x00018c0a12187981 */ /* 0x000f24000c1e1900 */
[----:B------:R-:W-:-:S02]  /*06c0*/  FFMA R35, R22, R22, R35 ;  /* 0x0000001616237223 */ /* 0x000fc40000000023 */
[----:B------:R-:W4:Y:S01]  /*06d0*/  LDG.E R22, desc[UR10][R18.64+0x1c] ;  /* 0x00001c0a12167981 */ /* 0x000f22000c1e1900 */
[----:B--2---:R-:W-:-:S03]  /*06e0*/  FFMA R36, R6, R21, -R23 ;  /* 0x0000001506247223 */ /* 0x004fc60000000817 */
[----:B------:R-:W2:Y:S04]  /*06f0*/  LDG.E R21, desc[UR10][R18.64+0x20] ;  /* 0x0000200a12157981 */ /* 0x000ea8000c1e1900 */
[----:B------:R-:W2:Y:S01]  /*0700*/  LDG.E R23, desc[UR10][R18.64+0x190] ;  /* 0x0001900a12177981 */ /* 0x000ea2000c1e1900 */
[----:B------:R-:W-:Y:S01]  /*0710*/  FFMA R35, R36, R36, R35 ;  /* 0x0000002424237223 */ /* 0x000fe20000000023 */
        /* <DEDUP_REMOVED lines=33> */
[----:B------:R-:W3:Y:S04]  /*0930*/  LDG.E R26, desc[UR10][R18.64+0x44] ;  /* 0x0000440a121a7981 */ /* 0x000ee8000c1e1900 */
[----:B------:R-:W3:Y:S01]  /*0940*/  LDG.E R36, desc[UR10][R18.64+0x1b4] ;  /* 0x0001b40a12247981 */ /* 0x000ee2000c1e1900 */
[----:B------:R-:W-:Y:S01]  /*0950*/  FFMA R35, R20, R20, R35 ;  /* 0x0000001414237223 */ /* 0x000fe20000000023 */
[----:B----4-:R-:W-:-:S02]  /*0960*/  FFMA R20, R16, R25, -R27 ;  /* 0x0000001910147223 */ /* 0x010fc4000000081b */
[----:B------:R-:W4:Y:S02]  /*0970*/  LDG.E R27, desc[UR10][R18.64+0x48] ;  /* 0x0000480a121b7981 */ /* 0x000f24000c1e1900 */
[----:B------:R-:W-:Y:S01]  /*0980*/  FFMA R35, R20, R20, R35 ;  /* 0x0000001414237223 */ /* 0x000fe20000000023 */
[----:B------:R-:W-:Y:S01]  /*0990*/  MOV R20, UR13 ;  /* 0x0000000d00147c02 */ /* 0x000fe20008000f00 */
[----:B------:R-:W-:-:S04]  /*09a0*/  FFMA R22, R17, R22, -R24 ;  /* 0x0000001611167223 */ /* 0x000fc80000000818 */
[----:B------:R-:W-:Y:S01]  /*09b0*/  FFMA R22, R22, R22, R35 ;  /* 0x0000001616167223 */ /* 0x000fe20000000023 */
[----:B------:R-:W-:Y:S02]  /*09c0*/  MOV R24, UR8 ;  /* 0x0000000800187c02 */ /* 0x000fe40008000f00 */
[----:B------:R-:W-:-:S05]  /*09d0*/  MOV R25, UR9 ;  /* 0x0000000900197c02 */ /* 0x000fca0008000f00 */
[----:B------:R-:W4:Y:S01]  /*09e0*/  LDG.E R24, desc[UR10][R24.64+-0x178] ;  /* 0xfffe880a18187981 */ /* 0x000f22000c1e1900 */
[----:B--2---:R-:W-:Y:S01]  /*09f0*/  FFMA R23, R28, R21, -R23 ;  /* 0x000000151c177223 */ /* 0x004fe20000000817 */
[----:B------:R-:W-:-:S05]  /*0a00*/  MOV R21, UR14 ;  /* 0x0000000e00157c02 */ /* 0x000fca0008000f00 */
[----:B------:R0:W2:Y:S01]  /*0a10*/  LDG.E R35, desc[UR10][R20.64] ;  /* 0x0000000a14237981 */ /* 0x0000a2000c1e1900 */
[----:B------:R-:W-:Y:S01]  /*0a20*/  FFMA R22, R23, R23, R22 ;  /* 0x0000001717167223 */ /* 0x000fe20000000016 */
[----:B---3--:R-:W-:-:S04]  /*0a30*/  FFMA R23, R29, R26, -R36 ;  /* 0x0000001a1d177223 */ /* 0x008fc80000000824 */
[----:B------:R-:W-:Y:S01]  /*0a40*/  FFMA R36, R23, R23, R22 ;  /* 0x0000001717247223 */ /* 0x000fe20000000016 */
[----:B------:R-:W-:Y:S01]  /*0a50*/  MOV R22, UR8 ;  /* 0x0000000800167c02 */ /* 0x000fe20008000f00 */
[----:B----4-:R-:W-:Y:S01]  /*0a60*/  FFMA R37, R30, R27, -R37 ;  /* 0x0000001b1e257223 */ /* 0x010fe20000000825 */
[----:B------:R-:W-:Y:S02]  /*0a70*/  MOV R23, UR9 ;  /* 0x0000000900177c02 */ /* 0x000fe40008000f00 */
[----:B0-----:R-:W-:Y:S02]  /*0a80*/  MOV R20, UR8 ;  /* 0x0000000800147c02 */ /* 0x001fe40008000f00 */
[----:B------:R-:W-:Y:S01]  /*0a90*/  MOV R21, UR9 ;  /* 0x0000000900157c02 */ /* 0x000fe20008000f00 */
[----:B------:R-:W3:Y:S01]  /*0aa0*/  LDG.E R22, desc[UR10][R22.64+-0xc] ;  /* 0xfffff40a16167981 */ /* 0x000ee2000c1e1900 */
[----:B------:R-:W-:Y:S02]  /*0ab0*/  MOV R27, UR9 ;  /* 0x00000009001b7c02 */ /* 0x000fe40008000f00 */
[----:B------:R-:W-:Y:S01]  /*0ac0*/  MOV R26, UR8 ;  /* 0x00000008001a7c02 */ /* 0x000fe20008000f00 */
[----:B------:R-:W3:Y:S04]  /*0ad0*/  LDG.E R20, desc[UR10][R20.64+-0x17c] ;  /* 0xfffe840a14147981 */ /* 0x000ee8000c1e1900 */
[----:B------:R-:W4:Y:S01]  /*0ae0*/  LDG.E R27, desc[UR10][R26.64+-0x8] ;  /* 0xfffff80a1a1b7981 */ /* 0x000f22000c1e1900 */
[----:B------:R-:W-:-:S04]  /*0af0*/  FFMA R36, R37, R37, R36 ;  /* 0x0000002525247223 */ /* 0x000fc80000000024 */
[----:B--2---:R-:W-:-:S04]  /*0b00*/  FMUL R35, R36, R35 ;  /* 0x0000002324237220 */ /* 0x004fc80000400000 */
[----:B------:R-:W-:-:S05]  /*0b10*/  FMUL R35, R35, -1.4426950216293334961 ;  /* 0xbfb8aa3b23237820 */ /* 0x000fca0000400000 */
[----:B------:R-:W-:-:S13]  /*0b20*/  FSETP.GEU.AND P0, PT, R35, -126, PT ;  /* 0xc2fc00002300780b */ /* 0x000fda0003f0e000 */
[----:B------:R-:W-:-:S06]  /*0b30*/  @!P0 FMUL R35, R35, 0.5 ;  /* 0x3f00000023238820 */ /* 0x000fcc0000400000 */
[----:B------:R-:W0:Y:S02]  /*0b40*/  MUFU.EX2 R35, R35 ;  /* 0x0000002300237308 */ /* 0x000e240000000800 */
[----:B0-----:R-:W-:-:S04]  /*0b50*/  @!P0 FMUL R35, R35, R35 ;  /* 0x0000002323238220 */ /* 0x001fc80000400000 */
[C---:B---3--:R-:W-:Y:S01]  /*0b60*/  FFMA R36, R35.reuse, R20, -R22 ;  /* 0x0000001423247223 */ /* 0x048fe20000000816 */
[----:B------:R-:W-:Y:S01]  /*0b70*/  MOV R22, UR8 ;  /* 0x0000000800167c02 */ /* 0x000fe20008000f00 */
[----:B----4-:R-:W-:Y:S01]  /*0b80*/  FFMA R37, R35, R24, -R27 ;  /* 0x0000001823257223 */ /* 0x010fe2000000081b */
[----:B------:R-:W-:Y:S02]  /*0b90*/  MOV R20, UR8 ;  /* 0x0000000800147c02 */ /* 0x000fe40008000f00 */
[----:B------:R-:W-:Y:S02]  /*0ba0*/  MOV R27, UR9 ;  /* 0x00000009001b7c02 */ /* 0x000fe40008000f00 */
[----:B------:R-:W-:Y:S01]  /*0bb0*/  MOV R24, UR8 ;  /* 0x0000000800187c02 */ /* 0x000fe20008000f00 */
[----:B------:R-:W2:Y:S04]  /*0bc0*/  LDG.E R22, desc[UR10][R22.64+-0x174] ;  /* 0xfffe8c0a16167981 */ /* 0x000ea8000c1e1900 */
[----:B------:R-:W2:Y:S04]  /*0bd0*/  LDG.E R20, desc[UR10][R20.64+-0x4] ;  /* 0xfffffc0a14147981 */ /* 0x000ea8000c1e1900 */
[----:B------:R-:W3:Y:S04]  /*0be0*/  LDG.E R26, desc[UR10][R26.64+-0x170] ;  /* 0xfffe900a1a1a7981 */ /* 0x000ee8000c1e1900 */
[----:B------:R-:W3:Y:S01]  /*0bf0*/  LDG.E R25, desc[UR10][R24.64] ;  /* 0x0000000a18197981 */ /* 0x000ee2000c1e1900 */
[----:B------:R-:W-:-:S02]  /*0c00*/  UIADD3 UR13, UP0, UPT, UR13, 0x4, URZ ;  /* 0x000000040d0d7890 */ /* 0x000fc4000ff1e0ff */
[----:B------:R-:W-:Y:S02]  /*0c10*/  UIADD3 UR4, UPT, UPT, UR4, 0x1, URZ ;  /* 0x0000000104047890 */ /* 0x000fe4000fffe0ff */
[----:B------:R-:W-:Y:S02]  /*0c20*/  UIADD3.X UR14, UPT, UPT, URZ, UR14, URZ, UP0, !UPT ;  /* 0x0000000eff0e7290 */ /* 0x000fe400087fe4ff */
[----:B------:R-:W-:Y:S01]  /*0c30*/  UISETP.NE.AND UP0, UPT, UR4, 0x4, UPT ;  /* 0x000000040400788c */ /* 0x000fe2000bf05270 */
[----:B------:R-:W-:Y:S01]  /*0c40*/  IADD3 R18, P0, PT, R18, 0x4c, RZ ;  /* 0x0000004c12127810 */ /* 0x000fe20007f1e0ff */
[----:B------:R-:W-:Y:S01]  /*0c50*/  UIADD3 UR8, UP1, UPT, UR8, 0x10, URZ ;  /* 0x0000001008087890 */ /* 0x000fe2000ff3e0ff */
[----:B------:R-:W-:Y:S01]  /*0c60*/  FFMA R31, R36, R36, R31 ;  /* 0x00000024241f7223 */ /* 0x000fe2000000001f */
[----:B------:R-:W-:Y:S01]  /*0c70*/  FFMA R32, R37, R37, R32 ;  /* 0x0000002525207223 */ /* 0x000fe20000000020 */
[----:B------:R-:W-:Y:S01]  /*0c80*/  IADD3.X R19, PT, PT, RZ, R19, RZ, P0, !PT ;  /* 0x00000013ff137210 */ /* 0x000fe200007fe4ff */
[----:B------:R-:W-:Y:S01]  /*0c90*/  UIADD3.X UR9, UPT, UPT, URZ, UR9, URZ, UP1, !UPT ;  /* 0x00000009ff097290 */ /* 0x000fe20008ffe4ff */
[----:B--2---:R-:W-:-:S04]  /*0ca0*/  FFMA R21, R35, R22, -R20 ;  /* 0x0000001623157223 */ /* 0x004fc80000000814 */
[----:B------:R-:W-:Y:S01]  /*0cb0*/  FFMA R34, R21, R21, R34 ;  /* 0x0000001515227223 */ /* 0x000fe20000000022 */
[----:B---3--:R-:W-:-:S04]  /*0cc0*/  FFMA R35, R35, R26, -R25 ;  /* 0x0000001a23237223 */ /* 0x008fc80000000819 */
[----:B------:R-:W-:Y:S01]  /*0cd0*/  FFMA R33, R35, R35, R33 ;  /* 0x0000002323217223 */ /* 0x000fe20000000021 */
[----:B------:R-:W-:Y:S06]  /*0ce0*/  BRA.U UP0, `(.L_x_40) ;  /* 0xfffffff900187547 */ /* 0x000fec000b83ffff */
[----:B------:R-:W-:Y:S02]  /*0cf0*/  MOV R2, UR6 ;  /* 0x0000000600027c02 */ /* 0x000fe40008000f00 */
[----:B------:R-:W-:Y:S02]  /*0d00*/  MOV R3, UR7 ;  /* 0x0000000700037c02 */ /* 0x000fe40008000f00 */
[----:B------:R-:W-:Y:S02]  /*0d10*/  MOV R7, UR7 ;  /* 0x0000000700077c02 */ /* 0x000fe40008000f00 */
[----:B------:R-:W-:Y:S01]  /*0d20*/  MOV R6, UR6 ;  /* 0x0000000600067c02 */ /* 0x000fe20008000f00 */
[----:B------:R-:W2:Y:S01]  /*0d30*/  LDG.E R16, desc[UR10][R2.64+0x2e0] ;  /* 0x0002e00a02107981 */ /* 0x000ea2000c1e1900 */
[----:B------:R-:W-:Y:S02]  /*0d40*/  MOV R11, UR7 ;  /* 0x00000007000b7c02 */ /* 0x000fe40008000f00 */
[----:B------:R-:W-:Y:S01]  /*0d50*/  MOV R10, UR6 ;  /* 0x00000006000a7c02 */ /* 0x000fe20008000f00 */
[----:B------:R-:W3:Y:S01]  /*0d60*/  LDG.E R7, desc[UR10][R6.64+0x2e4] ;  /* 0x0002e40a06077981 */ /* 0x000ee2000c1e1900 */
[----:B------:R-:W-:-:S02]  /*0d70*/  MOV R14, UR6 ;  /* 0x00000006000e7c02 */ /* 0x000fc40008000f00 */
[----:B------:R-:W-:Y:S01]  /*0d80*/  MOV R15, UR7 ;  /* 0x00000007000f7c02 */ /* 0x000fe20008000f00 */
[----:B------:R-:W4:Y:S04]  /*0d90*/  LDG.E R11, desc[UR10][R10.64+0x2e8] ;  /* 0x0002e80a0a0b7981 */ /* 0x000f28000c1e1900 */
[----:B------:R-:W5:Y:S01]  /*0da0*/  LDG.E R14, desc[UR10][R14.64+0x2ec] ;  /* 0x0002ec0a0e0e7981 */ /* 0x000f62000c1e1900 */
[----:B------:R-:W-:Y:S02]  /*0db0*/  MOV R4, UR6 ;  /* 0x0000000600047c02 */ /* 0x000fe40008000f00 */
[----:B------:R-:W-:Y:S01]  /*0dc0*/  MOV R5, UR7 ;  /* 0x0000000700057c02 */ /* 0x000fe20008000f00 */
[----:B------:R-:W5:Y:S01]  /*0dd0*/  LDG.E R18, desc[UR10][R2.64+0x30c] ;  /* 0x00030c0a02127981 */ /* 0x000f62000c1e1900 */
[----:B------:R-:W-:-:S02]  /*0de0*/  MOV R8, UR6 ;  /* 0x0000000600087c02 */ /* 0x000fc40008000f00 */
[----:B------:R-:W-:Y:S01]  /*0df0*/  MOV R9, UR7 ;  /* 0x0000000700097c02 */ /* 0x000fe20008000f00 */
[----:B------:R0:W5:Y:S01]  /*0e00*/  LDG.E R17, desc[UR10][R4.64+0x300] ;  /* 0x0003000a04117981 */ /* 0x000162000c1e1900 */
[----:B------:R-:W-:Y:S02]  /*0e10*/  MOV R12, UR6 ;  /* 0x00000006000c7c02 */ /* 0x000fe40008000f00 */
[----:B------:R-:W-:Y:S01]  /*0e20*/  MOV R13, UR7 ;  /* 0x00000007000d7c02 */ /* 0x000fe20008000f00 */
[----:B------:R-:W5:Y:S04]  /*0e30*/  LDG.E R8, desc[UR10][R8.64+0x304] ;  /* 0x0003040a08087981 */ /* 0x000f68000c1e1900 */
[----:B------:R1:W5:Y:S01]  /*0e40*/  LDG.E R12, desc[UR10][R12.64+0x308] ;  /* 0x0003080a0c0c7981 */ /* 0x000362000c1e1900 */
[----:B0-----:R-:W0:Y:S08]  /*0e50*/  LDC.64 R4, c[0x0][0x3a0] ;  /* 0x0000e800ff047b82 */ /* 0x001e300000000a00 */
[----:B-1----:R-:W1:Y:S02]  /*0e60*/  LDC R13, c[0x0][0x360] ;  /* 0x0000d800ff0d7b82 */ /* 0x002e640000000800 */
[----:B-1----:R-:W-:Y:S01]  /*0e70*/  IMAD R0, R13, UR5, R0 ;  /* 0x000000050d007c24 */ /* 0x002fe2000f8e0200 */
[----:B------:R-:W-:Y:S01]  /*0e80*/  MOV R13, UR15 ;  /* 0x0000000f000d7c02 */ /* 0x000fe20008000f00 */
[----:B--2---:R-:W-:-:S04]  /*0e90*/  FMUL R16, R31, -R16 ;  /* 0x800000101f107220 */ /* 0x004fc80000400000 */
[----:B------:R-:W-:Y:S01]  /*0ea0*/  FMUL R16, R16, 1.4426950216293334961 ;  /* 0x3fb8aa3b10107820 */ /* 0x000fe20000400000 */
[----:B---3--:R-:W-:Y:S01]  /*0eb0*/  FMUL R7, R32, -R7 ;  /* 0x8000000720077220 */ /* 0x008fe20000400000 */
[----:B----4-:R-:W-:-:S03]  /*0ec0*/  FMUL R11, R34, -R11 ;  /* 0x8000000b220b7220 */ /* 0x010fc60000400000 */
[----:B------:R-:W-:Y:S01]  /*0ed0*/  FMUL R7, R7, 1.4426950216293334961 ;  /* 0x3fb8aa3b07077820 */ /* 0x000fe20000400000 */
[----:B------:R-:W-:Y:S01]  /*0ee0*/  FSETP.GEU.AND P0, PT, R16, -126, PT ;  /* 0xc2fc00001000780b */ /* 0x000fe20003f0e000 */
[----:B-----5:R-:W-:Y:S01]  /*0ef0*/  FMUL R14, R33, -R14 ;  /* 0x8000000e210e7220 */ /* 0x020fe20000400000 */
[----:B------:R-:W-:Y:S02]  /*0f00*/  FMUL R11, R11, 1.4426950216293334961 ;  /* 0x3fb8aa3b0b0b7820 */ /* 0x000fe40000400000 */
[----:B------:R-:W-:Y:S01]  /*0f10*/  FSETP.GEU.AND P1, PT, R7, -126, PT ;  /* 0xc2fc00000700780b */ /* 0x000fe20003f2e000 */
[----:B------:R-:W-:Y:S02]  /*0f20*/  FMUL R14, R14, 1.4426950216293334961 ;  /* 0x3fb8aa3b0e0e7820 */ /* 0x000fe40000400000 */
[----:B------:R-:W-:-:S03]  /*0f30*/  FSETP.GEU.AND P2, PT, R11, -126, PT ;  /* 0xc2fc00000b00780b */ /* 0x000fc60003f4e000 */
[----:B------:R-:W-:-:S03]  /*0f40*/  FSETP.GEU.AND P3, PT, R14, -126, PT ;  /* 0xc2fc00000e00780b */ /* 0x000fc60003f6e000 */
[----:B------:R-:W-:-:S04]  /*0f50*/  @!P0 FMUL R16, R16, 0.5 ;  /* 0x3f00000010108820 */ /* 0x000fc80000400000 */
[----:B------:R-:W1:Y:S01]  /*0f60*/  MUFU.EX2 R2, R16 ;  /* 0x0000001000027308 */ /* 0x000e620000000800 */
[----:B------:R-:W-:Y:S02]  /*0f70*/  @!P1 FMUL R7, R7, 0.5 ;  /* 0x3f00000007079820 */ /* 0x000fe40000400000 */
[----:B------:R-:W-:-:S05]  /*0f80*/  @!P2 FMUL R11, R11, 0.5 ;  /* 0x3f0000000b0ba820 */ /* 0x000fca0000400000 */
[----:B------:R-:W2:Y:S01]  /*0f90*/  MUFU.EX2 R6, R7 ;  /* 0x0000000700067308 */ /* 0x000ea20000000800 */
[----:B------:R-:W-:-:S07]  /*0fa0*/  @!P3 FMUL R14, R14, 0.5 ;  /* 0x3f0000000e0eb820 */ /* 0x000fce0000400000 */
[----:B------:R-:W3:Y:S01]  /*0fb0*/  MUFU.EX2 R3, R11 ;  /* 0x0000000b00037308 */ /* 0x000ee20000000800 */
[----:B-1----:R-:W-:-:S07]  /*0fc0*/  @!P0 FMUL R2, R2, R2 ;  /* 0x0000000202028220 */ /* 0x002fce0000400000 */
[----:B------:R-:W1:Y:S01]  /*0fd0*/  MUFU.EX2 R9, R14 ;  /* 0x0000000e00097308 */ /* 0x000e620000000800 */
[----:B------:R-:W-:Y:S01]  /*0fe0*/  FFMA R17, R2, R17, RZ ;  /* 0x0000001102117223 */ /* 0x000fe200000000ff */
[----:B--2---:R-:W-:-:S04]  /*0ff0*/  @!P1 FMUL R6, R6, R6 ;  /* 0x0000000606069220 */ /* 0x004fc80000400000 */
[----:B------:R-:W-:Y:S01]  /*1000*/  FFMA R8, R6, R8, R17 ;  /* 0x0000000806087223 */ /* 0x000fe20000000011 */
[----:B---3--:R-:W-:Y:S01]  /*1010*/  @!P2 FMUL R3, R3, R3 ;  /* 0x000000030303a220 */ /* 0x008fe20000400000 */
[----:B------:R-:W-:-:S03]  /*1020*/  IMAD R7, R13, UR12, R0 ;  /* 0x0000000c0d077c24 */ /* 0x000fc6000f8e0200 */
[----:B------:R-:W-:Y:S01]  /*1030*/  FFMA R8, R3, R12, R8 ;  /* 0x0000000c03087223 */ /* 0x000fe20000000008 */
[----:B-1----:R-:W-:Y:S01]  /*1040*/  @!P3 FMUL R9, R9, R9 ;  /* 0x000000090909b220 */ /* 0x002fe20000400000 */
[----:B0-----:R-:W-:-:S04]  /*1050*/  IMAD.WIDE R2, R7, 0x4, R4 ;  /* 0x0000000407027825 */ /* 0x001fc800078e0204 */
[----:B------:R-:W-:-:S05]  /*1060*/  FFMA R9, R9, R18, R8 ;  /* 0x0000001209097223 */ /* 0x000fca0000000008 */
[----:B------:R-:W-:Y:S01]  /*1070*/  STG.E desc[UR10][R2.64], R9 ;  /* 0x0000000902007986 */ /* 0x000fe2000c10190a */
[----:B------:R-:W-:Y:S05]  /*1080*/  EXIT ;  /* 0x000000000000794d */ /* 0x000fea0003800000 */
.L_x_41:
        /* <DEDUP_REMOVED lines=15> */
.L_x_44:


//--------------------- .nv.shared._Z5countPKfjjjS0_Pj --------------------------
	.section	.nv.shared._Z5countPKfjjjS0_Pj,"aw",@nobits
	.sectionflags	@""
	.align	16
	.zero		1024


//--------------------- .nv.shared.reserved.0     --------------------------
	.section	.nv.shared.reserved.0,"aw",@nobits
	.weak		__nv_reservedSMEM_offset_0_alias
	.size		__nv_reservedSMEM_offset_0_alias, 0, 64
	.other		__nv_reservedSMEM_offset_0_alias,@"STO_CUDA_RESERVED_SHARED STV_DEFAULT"
__nv_reservedSMEM_offset_0_alias:
	.zero		0
	.zero		64


//--------------------- .nv.shared._Z8nlargestPKfjjjPfPj --------------------------
	.section	.nv.shared._Z8nlargestPKfjjjPfPj,"aw",@nobits
	.sectionflags	@""
	.align	16
	.zero		1024


//--------------------- .nv.shared._Z8evaluatePKfjPK10ParametersjPf --------------------------
	.section	.nv.shared._Z8evaluatePKfjPK10ParametersjPf,"aw",@nobits
	.sectionflags	@""
	.align	16
	.zero		1024


//--------------------- .nv.constant0._Z5countPKfjjjS0_Pj --------------------------
	.section	.nv.constant0._Z5countPKfjjjS0_Pj,"a",@progbits
	.sectionflags	@""
	.align	4
.nv.constant0._Z5countPKfjjjS0_Pj:
	.zero		936


//--------------------- .nv.constant0._Z8nlargestPKfjjjPfPj --------------------------
	.section	.nv.constant0._Z8nlargestPKfjjjPfPj,"a",@progbits
	.sectionflags	@""
	.align	4
.nv.constant0._Z8nlargestPKfjjjPfPj:
	.zero		936


//--------------------- .nv.constant0._Z8evaluatePKfjPK10ParametersjPf --------------------------
	.section	.nv.constant0._Z8evaluatePKfjPK10ParametersjPf,"a",@progbits
	.sectionflags	@""
	.align	4
.nv.constant0._Z8evaluatePKfjPK10ParametersjPf:
	.zero		936


//--------------------- SYMBOLS --------------------------

	.type		.nv.reservedSmem.offset0,@object
	.size		.nv.reservedSmem.offset0,0x4
	.type		.nv.reservedSmem.cap,@object
	.size		.nv.reservedSmem.cap,0x4
